	.target	sm_90a

	.elftype	@"ET_EXEC"


//--------------------- .note.nv.tkinfo           --------------------------
	.section	.note.nv.tkinfo,"",@"SHT_NOTE"
	.sectionflags	@"SHF_NOTE_NV_TKINFO"
	.tkinfo
        /*0018*/ 	.word	0x00000002
        /*0030*/ 	.string	""
        /*0030*/ 	.string	"ptxas"
        /*0030*/ 	.string	"Cuda compilation tools, release 13.0, V13.0.88"
        /*0030*/ 	.string	"Build cuda_13.0.r13.0/compiler.36424714_0"
        /*0030*/ 	.string	"-arch sm_90a -m 64 "



//--------------------- .note.nv.cuinfo           --------------------------
	.section	.note.nv.cuinfo,"",@"SHT_NOTE"
	.sectionflags	@"SHF_NOTE_NV_CUINFO"
        /*0018*/ 	.short	0x0002
        /*001a*/ 	.short	0x005a
        /*001c*/ 	.short	0x0082
	.zero		2


//--------------------- .nv.info                  --------------------------
	.section	.nv.info,"",@"SHT_CUDA_INFO"
	.align	4


	//----- nvinfo : EIATTR_REGCOUNT
	.align		4
        /*0000*/ 	.byte	0x04, 0x2f
        /*0002*/ 	.short	(.L_15 - .L_14)
	.align		4
.L_14:
        /*0004*/ 	.word	index@(_ZN7cutlass13device_kernelINS_4gemm6kernel13GemmUniversalIN4cute5tupleIJiiiiEEENS1_10collective13CollectiveMmaINS1_34MainloopSm90TmaGmmaWarpSpecializedILi6ENS5_IJNS4_1CILi1EEESB_SB_EEENS1_32KernelTmaWarpSpecializedPingpongEEENS5_IJNSA_ILi64EEENSA_ILi224EEENSA_ILi128EEEEEEaNS5_IJlSB_lEEEaSJ_NS4_8TiledMMAINS4_8MMA_AtomIJNS4_4SM904GMMA26MMA_64x32x32_S32S8S8_SS_TNEEEENS4_6LayoutISC_NS5_IJNSA_ILi0EEESR_SR_EEEEENS5_IJNS4_10UnderscoreESU_SU_EEEEENS4_13SM90_TMA_LOADENS4_14ComposedLayoutINS4_7SwizzleILi3ELi4ELi3EEENS4_18smem_ptr_flag_bitsILi8EEENSQ_INS5_IJNSA_ILi8EEESH_EEENS5_IJSH_SB_EEEEEEEvNS4_8identityESX_S17_vS18_EENS_8epilogue10collective6detail29Sm90TmaWarpSpecializedAdapterINS1B_15DefaultEpilogueIaSJ_SJ_NS1A_6thread17LinearCombinationIaLi1EiiLNS1F_9ScaleType4KindE0ELNS_15FloatRoundStyleE2EaEENS1_15EpilogueDefaultEEEEEvvEEEEvNT_6ParamsE)
        /*0008*/ 	.word	0x000000a8


	//----- nvinfo : EIATTR_FRAME_SIZE
	.align		4
.L_15:
        /*000c*/ 	.byte	0x04, 0x11
        /*000e*/ 	.short	(.L_17 - .L_16)
	.align		4
.L_16:
        /*0010*/ 	.word	index@(_ZN7cutlass13device_kernelINS_4gemm6kernel13GemmUniversalIN4cute5tupleIJiiiiEEENS1_10collective13CollectiveMmaINS1_34MainloopSm90TmaGmmaWarpSpecializedILi6ENS5_IJNS4_1CILi1EEESB_SB_EEENS1_32KernelTmaWarpSpecializedPingpongEEENS5_IJNSA_ILi64EEENSA_ILi224EEENSA_ILi128EEEEEEaNS5_IJlSB_lEEEaSJ_NS4_8TiledMMAINS4_8MMA_AtomIJNS4_4SM904GMMA26MMA_64x32x32_S32S8S8_SS_TNEEEENS4_6LayoutISC_NS5_IJNSA_ILi0EEESR_SR_EEEEENS5_IJNS4_10UnderscoreESU_SU_EEEEENS4_13SM90_TMA_LOADENS4_14ComposedLayoutINS4_7SwizzleILi3ELi4ELi3EEENS4_18smem_ptr_flag_bitsILi8EEENSQ_INS5_IJNSA_ILi8EEESH_EEENS5_IJSH_SB_EEEEEEEvNS4_8identityESX_S17_vS18_EENS_8epilogue10collective6detail29Sm90TmaWarpSpecializedAdapterINS1B_15DefaultEpilogueIaSJ_SJ_NS1A_6thread17LinearCombinationIaLi1EiiLNS1F_9ScaleType4KindE0ELNS_15FloatRoundStyleE2EaEENS1_15EpilogueDefaultEEEEEvvEEEEvNT_6ParamsE)
        /*0014*/ 	.word	0x00000008


	//----- nvinfo : EIATTR_MIN_STACK_SIZE
	.align		4
.L_17:
        /*0018*/ 	.byte	0x04, 0x12
        /*001a*/ 	.short	(.L_19 - .L_18)
	.align		4
.L_18:
        /*001c*/ 	.word	index@(_ZN7cutlass13device_kernelINS_4gemm6kernel13GemmUniversalIN4cute5tupleIJiiiiEEENS1_10collective13CollectiveMmaINS1_34MainloopSm90TmaGmmaWarpSpecializedILi6ENS5_IJNS4_1CILi1EEESB_SB_EEENS1_32KernelTmaWarpSpecializedPingpongEEENS5_IJNSA_ILi64EEENSA_ILi224EEENSA_ILi128EEEEEEaNS5_IJlSB_lEEEaSJ_NS4_8TiledMMAINS4_8MMA_AtomIJNS4_4SM904GMMA26MMA_64x32x32_S32S8S8_SS_TNEEEENS4_6LayoutISC_NS5_IJNSA_ILi0EEESR_SR_EEEEENS5_IJNS4_10UnderscoreESU_SU_EEEEENS4_13SM90_TMA_LOADENS4_14ComposedLayoutINS4_7SwizzleILi3ELi4ELi3EEENS4_18smem_ptr_flag_bitsILi8EEENSQ_INS5_IJNSA_ILi8EEESH_EEENS5_IJSH_SB_EEEEEEEvNS4_8identityESX_S17_vS18_EENS_8epilogue10collective6detail29Sm90TmaWarpSpecializedAdapterINS1B_15DefaultEpilogueIaSJ_SJ_NS1A_6thread17LinearCombinationIaLi1EiiLNS1F_9ScaleType4KindE0ELNS_15FloatRoundStyleE2EaEENS1_15EpilogueDefaultEEEEEvvEEEEvNT_6ParamsE)
        /*0020*/ 	.word	0x00000008
.L_19:


//--------------------- .nv.compat                --------------------------
	.section	.nv.compat,"",@"SHT_CUDA_COMPAT_INFO"
	.align	4
        /*0000*/ 	.byte	0x02, 0x09, 0x01, 0x00, 0x02, 0x02, 0x04, 0x00, 0x02, 0x05, 0x05, 0x00, 0x03, 0x07, 0x01, 0x01
        /*0010*/ 	.byte	0x02, 0x03, 0x01, 0x00, 0x02, 0x06, 0x01, 0x00, 0x04, 0x0b, 0x08, 0x00, 0x00, 0x00, 0x00, 0x00
        /*0020*/ 	.byte	0x00, 0x00, 0x00, 0x00


//--------------------- .nv.info._ZN7cutlass13device_kernelINS_4gemm6kernel13GemmUniversalIN4cute5tupleIJiiiiEEENS1_10collective13CollectiveMmaINS1_34MainloopSm90TmaGmmaWarpSpecializedILi6ENS5_IJNS4_1CILi1EEESB_SB_EEENS1_32KernelTmaWarpSpecializedPingpongEEENS5_IJNSA_ILi64EEENSA_ILi224EEENSA_ILi128EEEEEEaNS5_IJlSB_lEEEaSJ_NS4_8TiledMMAINS4_8MMA_AtomIJNS4_4SM904GMMA26MMA_64x32x32_S32S8S8_SS_TNEEEENS4_6LayoutISC_NS5_IJNSA_ILi0EEESR_SR_EEEEENS5_IJNS4_10UnderscoreESU_SU_EEEEENS4_13SM90_TMA_LOADENS4_14ComposedLayoutINS4_7SwizzleILi3ELi4ELi3EEENS4_18smem_ptr_flag_bitsILi8EEENSQ_INS5_IJNSA_ILi8EEESH_EEENS5_IJSH_SB_EEEEEEEvNS4_8identityESX_S17_vS18_EENS_8epilogue10collective6detail29Sm90TmaWarpSpecializedAdapterINS1B_15DefaultEpilogueIaSJ_SJ_NS1A_6thread17LinearCombinationIaLi1EiiLNS1F_9ScaleType4KindE0ELNS_15FloatRoundStyleE2EaEENS1_15EpilogueDefaultEEEEEvvEEEEvNT_6ParamsE --------------------------
	.section	.nv.info._ZN7cutlass13device_kernelINS_4gemm6kernel13GemmUniversalIN4cute5tupleIJiiiiEEENS1_10collective13CollectiveMmaINS1_34MainloopSm90TmaGmmaWarpSpecializedILi6ENS5_IJNS4_1CILi1EEESB_SB_EEENS1_32KernelTmaWarpSpecializedPingpongEEENS5_IJNSA_ILi64EEENSA_ILi224EEENSA_ILi128EEEEEEaNS5_IJlSB_lEEEaSJ_NS4_8TiledMMAINS4_8MMA_AtomIJNS4_4SM904GMMA26MMA_64x32x32_S32S8S8_SS_TNEEEENS4_6LayoutISC_NS5_IJNSA_ILi0EEESR_SR_EEEEENS5_IJNS4_10UnderscoreESU_SU_EEEEENS4_13SM90_TMA_LOADENS4_14ComposedLayoutINS4_7SwizzleILi3ELi4ELi3EEENS4_18smem_ptr_flag_bitsILi8EEENSQ_INS5_IJNSA_ILi8EEESH_EEENS5_IJSH_SB_EEEEEEEvNS4_8identityESX_S17_vS18_EENS_8epilogue10collective6detail29Sm90TmaWarpSpecializedAdapterINS1B_15DefaultEpilogueIaSJ_SJ_NS1A_6thread17LinearCombinationIaLi1EiiLNS1F_9ScaleType4KindE0ELNS_15FloatRoundStyleE2EaEENS1_15EpilogueDefaultEEEEEvvEEEEvNT_6ParamsE,"",@"SHT_CUDA_INFO"
	.sectionflags	@""
	.align	4


	//----- nvinfo : EIATTR_CUDA_API_VERSION
	.align		4
        /*0000*/ 	.byte	0x04, 0x37
        /*0002*/ 	.short	(.L_21 - .L_20)
.L_20:
        /*0004*/ 	.word	0x00000082


	//----- nvinfo : EIATTR_KPARAM_INFO
	.align		4
.L_21:
        /*0008*/ 	.byte	0x04, 0x17
        /*000a*/ 	.short	(.L_23 - .L_22)
.L_22:
        /*000c*/ 	.word	0x00000000
        /*0010*/ 	.short	0x0000
        /*0012*/ 	.short	0x0070
        /*0014*/ 	.byte	0x00, 0xf0, 0x01, 0x10


	//----- nvinfo : EIATTR_SPARSE_MMA_MASK
	.align		4
.L_23:
        /*0018*/ 	.byte	0x03, 0x50
        /*001a*/ 	.short	0x0000


	//----- nvinfo : EIATTR_MAXREG_COUNT
	.align		4
        /*001c*/ 	.byte	0x03, 0x1b
        /*001e*/ 	.short	0x00a8


	//----- nvinfo : EIATTR_NUM_BARRIERS
	.align		4
        /*0020*/ 	.byte	0x02, 0x4c
        /*0022*/ 	.byte	0x01
	.zero		1


	//----- nvinfo : EIATTR_EXTERNS
	.align		4
        /*0024*/ 	.byte	0x04, 0x0f
        /*0026*/ 	.short	(.L_25 - .L_24)


	//   ....[0]....
	.align		4
.L_24:
        /*0028*/ 	.word	index@(__assertfail)


	//----- nvinfo : EIATTR_ANNOTATIONS
	.align		4
.L_25:
        /*002c*/ 	.byte	0x04, 0x55
        /*002e*/ 	.short	(.L_27 - .L_26)


	//   ....[0]....
.L_26:
        /*0030*/ 	.word	0x00000001
        /*0034*/ 	.byte	0x10, 0x0b, 0x00, 0x00, 0x01, 0x00, 0x00, 0x00, 0x90, 0x90, 0x00, 0x00, 0x01, 0x00, 0x00, 0x00
        /*0044*/ 	.byte	0xa0, 0x9c, 0x00, 0x00


	//----- nvinfo : EIATTR_MERCURY_ISA_VERSION
	.align		4
.L_27:
        /*0048*/ 	.byte	0x03, 0x5f
        /*004a*/ 	.short	0x0101


	//----- nvinfo : EIATTR_INT_WARP_WIDE_INSTR_OFFSETS
	.align		4
        /*004c*/ 	.byte	0x04, 0x31
        /*004e*/ 	.short	(.L_29 - .L_28)


	//   ....[0]....
.L_28:
        /*0050*/ 	.word	0x00000420


	//   ....[1]....
        /*0054*/ 	.word	0x00000440


	//   ....[2]....
        /*0058*/ 	.word	0x000004c0


	//   ....[3]....
        /*005c*/ 	.word	0x000004d0


	//   ....[4]....
        /*0060*/ 	.word	0x000004e0


	//   ....[5]....
        /*0064*/ 	.word	0x00000500


	//   ....[6]....
        /*0068*/ 	.word	0x00000590


	//   ....[7]....
        /*006c*/ 	.word	0x000005b0


	//----- nvinfo : EIATTR_COOP_GROUP_MASK_REGIDS
	.align		4
.L_29:
        /*0070*/ 	.byte	0x04, 0x29
        /*0072*/ 	.short	(.L_31 - .L_30)


	//   ....[0]....
.L_30:
        /*0074*/ 	.word	0xffffffff


	//   ....[1]....
        /*0078*/ 	.word	0xffffffff


	//   ....[2]....
        /*007c*/ 	.word	0xffffffff


	//   ....[3]....
        /*0080*/ 	.word	0xffffffff


	//   ....[4]....
        /*0084*/ 	.word	0xffffffff


	//   ....[5]....
        /*0088*/ 	.word	0xffffffff


	//----- nvinfo : EIATTR_COOP_GROUP_INSTR_OFFSETS
	.align		4
.L_31:
        /*008c*/ 	.byte	0x04, 0x28
        /*008e*/ 	.short	(.L_33 - .L_32)


	//   ....[0]....
.L_32:
        /*0090*/ 	.word	0x00000070


	//   ....[1]....
        /*0094*/ 	.word	0x00000080


	//   ....[2]....
        /*0098*/ 	.word	0x00000140


	//   ....[3]....
        /*009c*/ 	.word	0x00000310


	//   ....[4]....
        /*00a0*/ 	.word	0x00000350


	//   ....[5]....
        /*00a4*/ 	.word	0x000003a0


	//----- nvinfo : EIATTR_REG_RECONFIG
	.align		4
.L_33:
        /*00a8*/ 	.byte	0x01, 0x54
	.zero		2


	//----- nvinfo : EIATTR_SYSCALL_OFFSETS
	.align		4
        /*00ac*/ 	.byte	0x04, 0x46
        /*00ae*/ 	.short	(.L_35 - .L_34)


	//   ....[0]....
.L_34:
        /*00b0*/ 	.word	0x000015b0


	//----- nvinfo : EIATTR_MBARRIER_INSTR_OFFSETS
	.align		4
.L_35:
        /*00b4*/ 	.byte	0x04, 0x39
        /*00b6*/ 	.short	(.L_37 - .L_36)


	//   ....[0]....
.L_36:
        /*00b8*/ 	.word	0x00000240
        /*00bc*/ 	.word	0x000000ff
        /*00c0*/ 	.word	0x00000000
        /*00c4*/ 	.short	0x0100
        /*00c6*/ 	.byte	0x08
	.zero		1


	//   ....[1]....
        /*00c8*/ 	.word	0x00000250
        /*00cc*/ 	.word	0x000000ff
        /*00d0*/ 	.word	0x00000030
        /*00d4*/ 	.short	0x0100
        /*00d6*/ 	.byte	0x08
	.zero		1


	//   ....[2]....
        /*00d8*/ 	.word	0x00000260
        /*00dc*/ 	.word	0x000000ff
        /*00e0*/ 	.word	0x00000008
        /*00e4*/ 	.short	0x0100
        /*00e6*/ 	.byte	0x08
	.zero		1


	//   ....[3]....
        /*00e8*/ 	.word	0x00000270
        /*00ec*/ 	.word	0x000000ff
        /*00f0*/ 	.word	0x00000038
        /*00f4*/ 	.short	0x0100
        /*00f6*/ 	.byte	0x08
	.zero		1


	//   ....[4]....
        /*00f8*/ 	.word	0x00000280
        /*00fc*/ 	.word	0x000000ff
        /*0100*/ 	.word	0x00000010
        /*0104*/ 	.short	0x0100
        /*0106*/ 	.byte	0x08
	.zero		1


	//   ....[5]....
        /*0108*/ 	.word	0x00000290
        /*010c*/ 	.word	0x000000ff
        /*0110*/ 	.word	0x00000040
        /*0114*/ 	.short	0x0100
        /*0116*/ 	.byte	0x08
	.zero		1


	//   ....[6]....
        /*0118*/ 	.word	0x000002a0
        /*011c*/ 	.word	0x000000ff
        /*0120*/ 	.word	0x00000018
        /*0124*/ 	.short	0x0100
        /*0126*/ 	.byte	0x08
	.zero		1


	//   ....[7]....
        /*0128*/ 	.word	0x000002b0
        /*012c*/ 	.word	0x000000ff
        /*0130*/ 	.word	0x00000048
        /*0134*/ 	.short	0x0100
        /*0136*/ 	.byte	0x08
	.zero		1


	//   ....[8]....
        /*0138*/ 	.word	0x000002c0
        /*013c*/ 	.word	0x000000ff
        /*0140*/ 	.word	0x00000020
        /*0144*/ 	.short	0x0100
        /*0146*/ 	.byte	0x08
	.zero		1


	//   ....[9]....
        /*0148*/ 	.word	0x000002d0
        /*014c*/ 	.word	0x000000ff
        /*0150*/ 	.word	0x00000050
        /*0154*/ 	.short	0x0100
        /*0156*/ 	.byte	0x08
	.zero		1


	//   ....[10]....
        /*0158*/ 	.word	0x000002e0
        /*015c*/ 	.word	0x000000ff
        /*0160*/ 	.word	0x00000028
        /*0164*/ 	.short	0x0100
        /*0166*/ 	.byte	0x08
	.zero		1


	//   ....[11]....
        /*0168*/ 	.word	0x000002f0
        /*016c*/ 	.word	0x000000ff
        /*0170*/ 	.word	0x00000058
        /*0174*/ 	.short	0x0100
        /*0176*/ 	.byte	0x08
	.zero		1


	//   ....[12]....
        /*0178*/ 	.word	0x000005f0
        /*017c*/ 	.word	0x000000ff
        /*0180*/ 	.word	0x00000090
        /*0184*/ 	.short	0x0100
        /*0186*/ 	.byte	0x08
	.zero		1


	//   ....[13]....
        /*0188*/ 	.word	0x00000660
        /*018c*/ 	.word	0x000000ff
        /*0190*/ 	.word	0x00000098
        /*0194*/ 	.short	0x0100
        /*0196*/ 	.byte	0x08
	.zero		1


	//   ....[14]....
        /*0198*/ 	.word	0x00000680
        /*019c*/ 	.word	0x000000ff
        /*01a0*/ 	.word	0x00000070
        /*01a4*/ 	.short	0x0100
        /*01a6*/ 	.byte	0x09
	.zero		1


	//   ....[15]....
        /*01a8*/ 	.word	0x00000690
        /*01ac*/ 	.word	0x000000ff
        /*01b0*/ 	.word	0x00000078
        /*01b4*/ 	.short	0x0100
        /*01b6*/ 	.byte	0x09
	.zero		1


	//   ....[16]....
        /*01b8*/ 	.word	0x000006a0
        /*01bc*/ 	.word	0x000000ff
        /*01c0*/ 	.word	0x00000080
        /*01c4*/ 	.short	0x0100
        /*01c6*/ 	.byte	0x09
	.zero		1


	//   ....[17]....
        /*01c8*/ 	.word	0x000006b0
        /*01cc*/ 	.word	0x000000ff
        /*01d0*/ 	.word	0x00000088
        /*01d4*/ 	.short	0x0100
        /*01d6*/ 	.byte	0x09
	.zero		1


	//   ....[18]....
        /*01d8*/ 	.word	0x00001490
        /*01dc*/ 	.word	0x0000008d
        /*01e0*/ 	.word	0x00000000
        /*01e4*/ 	.short	0x010a
        /*01e6*/ 	.byte	0x29
	.zero		1


	//   ....[19]....
        /*01e8*/ 	.word	0x00001640
        /*01ec*/ 	.word	0x00000003
        /*01f0*/ 	.word	0x00000000
        /*01f4*/ 	.short	0x010a
        /*01f6*/ 	.byte	0x3f
	.zero		1


	//   ....[20]....
        /*01f8*/ 	.word	0x000016a0
        /*01fc*/ 	.word	0x00000003
        /*0200*/ 	.word	0x00000000
        /*0204*/ 	.short	0x010a
        /*0206*/ 	.byte	0x3f
	.zero		1


	//   ....[21]....
        /*0208*/ 	.word	0x000023a0
        /*020c*/ 	.word	0x000000ff
        /*0210*/ 	.word	0x00000000
        /*0214*/ 	.short	0x010a
        /*0216*/ 	.byte	0x08
	.zero		1


	//   ....[22]....
        /*0218*/ 	.word	0x000023e0
        /*021c*/ 	.word	0x000000ff
        /*0220*/ 	.word	0x00000000
        /*0224*/ 	.short	0x010a
        /*0226*/ 	.byte	0x08
	.zero		1


	//   ....[23]....
        /*0228*/ 	.word	0x00002f40
        /*022c*/ 	.word	0x000000ff
        /*0230*/ 	.word	0x00000000
        /*0234*/ 	.short	0x0101
        /*0236*/ 	.byte	0x08
	.zero		1


	//   ....[24]....
        /*0238*/ 	.word	0x00003030
        /*023c*/ 	.word	0x0000008e
        /*0240*/ 	.word	0x00000000
        /*0244*/ 	.short	0x0101
        /*0246*/ 	.byte	0x2a
	.zero		1


	//   ....[25]....
        /*0248*/ 	.word	0x00003100
        /*024c*/ 	.word	0x000000ff
        /*0250*/ 	.word	0x00000000
        /*0254*/ 	.short	0x0101
        /*0256*/ 	.byte	0x06
	.zero		1


	//   ....[26]....
        /*0258*/ 	.word	0x000031b0
        /*025c*/ 	.word	0x0000008d
        /*0260*/ 	.word	0x00000010
        /*0264*/ 	.short	0x010a
        /*0266*/ 	.byte	0x29
	.zero		1


	//   ....[27]....
        /*0268*/ 	.word	0x000090b0
        /*026c*/ 	.word	0x00000090
        /*0270*/ 	.word	0x00000000
        /*0274*/ 	.short	0x0101
        /*0276*/ 	.byte	0x2a
	.zero		1


	//   ....[28]....
        /*0278*/ 	.word	0x00009a10
        /*027c*/ 	.word	0x0000000a
        /*0280*/ 	.word	0x00000030
        /*0284*/ 	.short	0x010a
        /*0286*/ 	.byte	0x3f
	.zero		1


	//   ....[29]....
        /*0288*/ 	.word	0x00009db0
        /*028c*/ 	.word	0x00000005
        /*0290*/ 	.word	0x00000098
        /*0294*/ 	.short	0x0101
        /*0296*/ 	.byte	0x3f
	.zero		1


	//   ....[30]....
        /*0298*/ 	.word	0x0000a530
        /*029c*/ 	.word	0x00000009
        /*02a0*/ 	.word	0x00000000
        /*02a4*/ 	.short	0x010a
        /*02a6*/ 	.byte	0x3f
	.zero		1


	//   ....[31]....
        /*02a8*/ 	.word	0x0000a5b0
        /*02ac*/ 	.word	0x00000008
        /*02b0*/ 	.word	0x00000000
        /*02b4*/ 	.short	0x010a
        /*02b6*/ 	.byte	0x3f
	.zero		1


	//   ....[32]....
        /*02b8*/ 	.word	0x0000a640
        /*02bc*/ 	.word	0x00000009
        /*02c0*/ 	.word	0x00000000
        /*02c4*/ 	.short	0x010a
        /*02c6*/ 	.byte	0x3f
	.zero		1


	//   ....[33]....
        /*02c8*/ 	.word	0x0000a6d0
        /*02cc*/ 	.word	0x00000008
        /*02d0*/ 	.word	0x00000000
        /*02d4*/ 	.short	0x010a
        /*02d6*/ 	.byte	0x3f
	.zero		1


	//   ....[34]....
        /*02d8*/ 	.word	0x0000a760
        /*02dc*/ 	.word	0x0000000b
        /*02e0*/ 	.word	0x00000000
        /*02e4*/ 	.short	0x010a
        /*02e6*/ 	.byte	0x3f
	.zero		1


	//   ....[35]....
        /*02e8*/ 	.word	0x0000a7f0
        /*02ec*/ 	.word	0x00000003
        /*02f0*/ 	.word	0x00000000
        /*02f4*/ 	.short	0x010a
        /*02f6*/ 	.byte	0x3f
	.zero		1


	//   ....[36]....
        /*02f8*/ 	.word	0x0000a850
        /*02fc*/ 	.word	0x0000008f
        /*0300*/ 	.word	0x00000000
        /*0304*/ 	.short	0x010a
        /*0306*/ 	.byte	0x3f
	.zero		1


	//   ....[37]....
        /*0308*/ 	.word	0x0000a8a0
        /*030c*/ 	.word	0x00000003
        /*0310*/ 	.word	0x00000000
        /*0314*/ 	.short	0x010a
        /*0316*/ 	.byte	0x3f
	.zero		1


	//   ....[38]....
        /*0318*/ 	.word	0x0000a900
        /*031c*/ 	.word	0x00000004
        /*0320*/ 	.word	0x00000000
        /*0324*/ 	.short	0x010a
        /*0326*/ 	.byte	0x3f
	.zero		1


	//   ....[39]....
        /*0328*/ 	.word	0x0000a950
        /*032c*/ 	.word	0x0000008f
        /*0330*/ 	.word	0x00000010
        /*0334*/ 	.short	0x010a
        /*0336*/ 	.byte	0x3f
	.zero		1


	//   ....[40]....
        /*0338*/ 	.word	0x0000aa20
        /*033c*/ 	.word	0x0000000a
        /*0340*/ 	.word	0x00000030
        /*0344*/ 	.short	0x010a
        /*0346*/ 	.byte	0x3f
	.zero		1


	//   ....[41]....
        /*0348*/ 	.word	0x0000aaf0
        /*034c*/ 	.word	0x00000009
        /*0350*/ 	.word	0x00000000
        /*0354*/ 	.short	0x010a
        /*0356*/ 	.byte	0x3f
	.zero		1


	//   ....[42]....
        /*0358*/ 	.word	0x0000ab40
        /*035c*/ 	.word	0x00000008
        /*0360*/ 	.word	0x00000000
        /*0364*/ 	.short	0x010a
        /*0366*/ 	.byte	0x3f
	.zero		1


	//   ....[43]....
        /*0368*/ 	.word	0x0000ab90
        /*036c*/ 	.word	0x00000009
        /*0370*/ 	.word	0x00000000
        /*0374*/ 	.short	0x010a
        /*0376*/ 	.byte	0x3f
	.zero		1


	//   ....[44]....
        /*0378*/ 	.word	0x0000abe0
        /*037c*/ 	.word	0x00000008
        /*0380*/ 	.word	0x00000000
        /*0384*/ 	.short	0x010a
        /*0386*/ 	.byte	0x3f
	.zero		1


	//   ....[45]....
        /*0388*/ 	.word	0x0000ac30
        /*038c*/ 	.word	0x0000000b
        /*0390*/ 	.word	0x00000000
        /*0394*/ 	.short	0x010a
        /*0396*/ 	.byte	0x3f
	.zero		1


	//----- nvinfo : EIATTR_NUM_MBARRIERS
	.align		4
.L_37:
        /*0398*/ 	.byte	0x03, 0x38
        /*039a*/ 	.short	0x0012


	//----- nvinfo : EIATTR_EXIT_INSTR_OFFSETS
	.align		4
        /*039c*/ 	.byte	0x04, 0x1c
        /*039e*/ 	.short	(.L_39 - .L_38)


	//   ....[0]....
.L_38:
        /*03a0*/ 	.word	0x000011c0


	//   ....[1]....
        /*03a4*/ 	.word	0x00001220


	//   ....[2]....
        /*03a8*/ 	.word	0x00009740


	//   ....[3]....
        /*03ac*/ 	.word	0x00009770


	//   ....[4]....
        /*03b0*/ 	.word	0x0000a840


	//----- nvinfo : EIATTR_MAX_THREADS
	.align		4
.L_39:
        /*03b4*/ 	.byte	0x04, 0x05
        /*03b6*/ 	.short	(.L_41 - .L_40)
.L_40:
        /*03b8*/ 	.word	0x00000180
        /*03bc*/ 	.word	0x00000001
        /*03c0*/ 	.word	0x00000001


	//----- nvinfo : EIATTR_CRS_STACK_SIZE
	.align		4
.L_41:
        /*03c4*/ 	.byte	0x04, 0x1e
        /*03c6*/ 	.short	(.L_43 - .L_42)
.L_42:
        /*03c8*/ 	.word	0x00000000


	//----- nvinfo : EIATTR_CBANK_PARAM_SIZE
	.align		4
.L_43:
        /*03cc*/ 	.byte	0x03, 0x19
        /*03ce*/ 	.short	0x0470


	//----- nvinfo : EIATTR_PARAM_CBANK
	.align		4
        /*03d0*/ 	.byte	0x04, 0x0a
        /*03d2*/ 	.short	(.L_45 - .L_44)
	.align		4
.L_44:
        /*03d4*/ 	.word	index@(.nv.constant0._ZN7cutlass13device_kernelINS_4gemm6kernel13GemmUniversalIN4cute5tupleIJiiiiEEENS1_10collective13CollectiveMmaINS1_34MainloopSm90TmaGmmaWarpSpecializedILi6ENS5_IJNS4_1CILi1EEESB_SB_EEENS1_32KernelTmaWarpSpecializedPingpongEEENS5_IJNSA_ILi64EEENSA_ILi224EEENSA_ILi128EEEEEEaNS5_IJlSB_lEEEaSJ_NS4_8TiledMMAINS4_8MMA_AtomIJNS4_4SM904GMMA26MMA_64x32x32_S32S8S8_SS_TNEEEENS4_6LayoutISC_NS5_IJNSA_ILi0EEESR_SR_EEEEENS5_IJNS4_10UnderscoreESU_SU_EEEEENS4_13SM90_TMA_LOADENS4_14ComposedLayoutINS4_7SwizzleILi3ELi4ELi3EEENS4_18smem_ptr_flag_bitsILi8EEENSQ_INS5_IJNSA_ILi8EEESH_EEENS5_IJSH_SB_EEEEEEEvNS4_8identityESX_S17_vS18_EENS_8epilogue10collective6detail29Sm90TmaWarpSpecializedAdapterINS1B_15DefaultEpilogueIaSJ_SJ_NS1A_6thread17LinearCombinationIaLi1EiiLNS1F_9ScaleType4KindE0ELNS_15FloatRoundStyleE2EaEENS1_15EpilogueDefaultEEEEEvvEEEEvNT_6ParamsE)
        /*03d8*/ 	.short	0x0210
        /*03da*/ 	.short	0x0470


	//----- nvinfo : EIATTR_SW_WAR
	.align		4
.L_45:
        /*03dc*/ 	.byte	0x04, 0x36
        /*03de*/ 	.short	(.L_47 - .L_46)
.L_46:
        /*03e0*/ 	.word	0x00000008
.L_47:


//--------------------- .nv.callgraph             --------------------------
	.section	.nv.callgraph,"",@"SHT_CUDA_CALLGRAPH"
	.align	4
	.sectionentsize	8
	.align		4
        /*0000*/ 	.word	0x00000000
	.align		4
        /*0004*/ 	.word	0xffffffff
	.align		4
        /*0008*/ 	.word	index@(_ZN7cutlass13device_kernelINS_4gemm6kernel13GemmUniversalIN4cute5tupleIJiiiiEEENS1_10collective13CollectiveMmaINS1_34MainloopSm90TmaGmmaWarpSpecializedILi6ENS5_IJNS4_1CILi1EEESB_SB_EEENS1_32KernelTmaWarpSpecializedPingpongEEENS5_IJNSA_ILi64EEENSA_ILi224EEENSA_ILi128EEEEEEaNS5_IJlSB_lEEEaSJ_NS4_8TiledMMAINS4_8MMA_AtomIJNS4_4SM904GMMA26MMA_64x32x32_S32S8S8_SS_TNEEEENS4_6LayoutISC_NS5_IJNSA_ILi0EEESR_SR_EEEEENS5_IJNS4_10UnderscoreESU_SU_EEEEENS4_13SM90_TMA_LOADENS4_14ComposedLayoutINS4_7SwizzleILi3ELi4ELi3EEENS4_18smem_ptr_flag_bitsILi8EEENSQ_INS5_IJNSA_ILi8EEESH_EEENS5_IJSH_SB_EEEEEEEvNS4_8identityESX_S17_vS18_EENS_8epilogue10collective6detail29Sm90TmaWarpSpecializedAdapterINS1B_15DefaultEpilogueIaSJ_SJ_NS1A_6thread17LinearCombinationIaLi1EiiLNS1F_9ScaleType4KindE0ELNS_15FloatRoundStyleE2EaEENS1_15EpilogueDefaultEEEEEvvEEEEvNT_6ParamsE)
	.align		4
        /*000c*/ 	.word	index@(__assertfail)
	.align		4
        /*0010*/ 	.word	0x00000000
	.align		4
        /*0014*/ 	.word	0xfffffffe
	.align		4
        /*0018*/ 	.word	0x00000000
	.align		4
        /*001c*/ 	.word	0xfffffffd
	.align		4
        /*0020*/ 	.word	0x00000000
	.align		4
        /*0024*/ 	.word	0xfffffffc


//--------------------- .nv.constant4             --------------------------
	.section	.nv.constant4,"a",@progbits
	.align	8
	.align		8
.nv.constant4:
        /*0000*/ 	.dword	__assertfail
	.align		8
        /*0008*/ 	.dword	__unnamed_1
	.align		8
        /*0010*/ 	.dword	_ZN39_INTERNAL_8b81bce9_4_k_cu_7fc69957_44784cuda3std3__45__cpo5beginE
	.align		8
        /*0018*/ 	.dword	_ZN39_INTERNAL_8b81bce9_4_k_cu_7fc69957_44784cuda3std3__45__cpo3endE
	.align		8
        /*0020*/ 	.dword	_ZN39_INTERNAL_8b81bce9_4_k_cu_7fc69957_44784cuda3std3__45__cpo6cbeginE
	.align		8
        /*0028*/ 	.dword	_ZN39_INTERNAL_8b81bce9_4_k_cu_7fc69957_44784cuda3std3__45__cpo4cendE
	.align		8
        /*0030*/ 	.dword	_ZN39_INTERNAL_8b81bce9_4_k_cu_7fc69957_44784cuda3std3__441_GLOBAL__N__8b81bce9_4_k_cu_7fc69957_44786ignoreE
	.align		8
        /*0038*/ 	.dword	_ZN39_INTERNAL_8b81bce9_4_k_cu_7fc69957_44784cuda3std3__419piecewise_constructE
	.align		8
        /*0040*/ 	.dword	_ZN39_INTERNAL_8b81bce9_4_k_cu_7fc69957_44784cuda3std3__48in_placeE
	.align		8
        /*0048*/ 	.dword	_ZN39_INTERNAL_8b81bce9_4_k_cu_7fc69957_44784cuda3std6ranges3__45__cpo4swapE
	.align		8
        /*0050*/ 	.dword	_ZN39_INTERNAL_8b81bce9_4_k_cu_7fc69957_44784cuda3std6ranges3__45__cpo9iter_moveE
	.align		8
        /*0058*/ 	.dword	_ZN39_INTERNAL_8b81bce9_4_k_cu_7fc69957_44784cute7productE
	.align		8
        /*0060*/ 	.dword	_ZN39_INTERNAL_8b81bce9_4_k_cu_7fc69957_44784cute1_E
	.align		8
        /*0068*/ 	.dword	$str$22
	.align		8
        /*0070*/ 	.dword	$str$23


//--------------------- .text._ZN7cutlass13device_kernelINS_4gemm6kernel13GemmUniversalIN4cute5tupleIJiiiiEEENS1_10collective13CollectiveMmaINS1_34MainloopSm90TmaGmmaWarpSpecializedILi6ENS5_IJNS4_1CILi1EEESB_SB_EEENS1_32KernelTmaWarpSpecializedPingpongEEENS5_IJNSA_ILi64EEENSA_ILi224EEENSA_ILi128EEEEEEaNS5_IJlSB_lEEEaSJ_NS4_8TiledMMAINS4_8MMA_AtomIJNS4_4SM904GMMA26MMA_64x32x32_S32S8S8_SS_TNEEEENS4_6LayoutISC_NS5_IJNSA_ILi0EEESR_SR_EEEEENS5_IJNS4_10UnderscoreESU_SU_EEEEENS4_13SM90_TMA_LOADENS4_14ComposedLayoutINS4_7SwizzleILi3ELi4ELi3EEENS4_18smem_ptr_flag_bitsILi8EEENSQ_INS5_IJNSA_ILi8EEESH_EEENS5_IJSH_SB_EEEEEEEvNS4_8identityESX_S17_vS18_EENS_8epilogue10collective6detail29Sm90TmaWarpSpecializedAdapterINS1B_15DefaultEpilogueIaSJ_SJ_NS1A_6thread17LinearCombinationIaLi1EiiLNS1F_9ScaleType4KindE0ELNS_15FloatRoundStyleE2EaEENS1_15EpilogueDefaultEEEEEvvEEEEvNT_6ParamsE --------------------------
	.section	.text._ZN7cutlass13device_kernelINS_4gemm6kernel13GemmUniversalIN4cute5tupleIJiiiiEEENS1_10collective13CollectiveMmaINS1_34MainloopSm90TmaGmmaWarpSpecializedILi6ENS5_IJNS4_1CILi1EEESB_SB_EEENS1_32KernelTmaWarpSpecializedPingpongEEENS5_IJNSA_ILi64EEENSA_ILi224EEENSA_ILi128EEEEEEaNS5_IJlSB_lEEEaSJ_NS4_8TiledMMAINS4_8MMA_AtomIJNS4_4SM904GMMA26MMA_64x32x32_S32S8S8_SS_TNEEEENS4_6LayoutISC_NS5_IJNSA_ILi0EEESR_SR_EEEEENS5_IJNS4_10UnderscoreESU_SU_EEEEENS4_13SM90_TMA_LOADENS4_14ComposedLayoutINS4_7SwizzleILi3ELi4ELi3EEENS4_18smem_ptr_flag_bitsILi8EEENSQ_INS5_IJNSA_ILi8EEESH_EEENS5_IJSH_SB_EEEEEEEvNS4_8identityESX_S17_vS18_EENS_8epilogue10collective6detail29Sm90TmaWarpSpecializedAdapterINS1B_15DefaultEpilogueIaSJ_SJ_NS1A_6thread17LinearCombinationIaLi1EiiLNS1F_9ScaleType4KindE0ELNS_15FloatRoundStyleE2EaEENS1_15EpilogueDefaultEEEEEvvEEEEvNT_6ParamsE,"ax",@progbits
	.align	128
.text._ZN7cutlass13device_kernelINS_4gemm6kernel13GemmUniversalIN4cute5tupleIJiiiiEEENS1_10collective13CollectiveMmaINS1_34MainloopSm90TmaGmmaWarpSpecializedILi6ENS5_IJNS4_1CILi1EEESB_SB_EEENS1_32KernelTmaWarpSpecializedPingpongEEENS5_IJNSA_ILi64EEENSA_ILi224EEENSA_ILi128EEEEEEaNS5_IJlSB_lEEEaSJ_NS4_8TiledMMAINS4_8MMA_AtomIJNS4_4SM904GMMA26MMA_64x32x32_S32S8S8_SS_TNEEEENS4_6LayoutISC_NS5_IJNSA_ILi0EEESR_SR_EEEEENS5_IJNS4_10UnderscoreESU_SU_EEEEENS4_13SM90_TMA_LOADENS4_14ComposedLayoutINS4_7SwizzleILi3ELi4ELi3EEENS4_18smem_ptr_flag_bitsILi8EEENSQ_INS5_IJNSA_ILi8EEESH_EEENS5_IJSH_SB_EEEEEEEvNS4_8identityESX_S17_vS18_EENS_8epilogue10collective6detail29Sm90TmaWarpSpecializedAdapterINS1B_15DefaultEpilogueIaSJ_SJ_NS1A_6thread17LinearCombinationIaLi1EiiLNS1F_9ScaleType4KindE0ELNS_15FloatRoundStyleE2EaEENS1_15EpilogueDefaultEEEEEvvEEEEvNT_6ParamsE:
        .type           _ZN7cutlass13device_kernelINS_4gemm6kernel13GemmUniversalIN4cute5tupleIJiiiiEEENS1_10collective13CollectiveMmaINS1_34MainloopSm90TmaGmmaWarpSpecializedILi6ENS5_IJNS4_1CILi1EEESB_SB_EEENS1_32KernelTmaWarpSpecializedPingpongEEENS5_IJNSA_ILi64EEENSA_ILi224EEENSA_ILi128EEEEEEaNS5_IJlSB_lEEEaSJ_NS4_8TiledMMAINS4_8MMA_AtomIJNS4_4SM904GMMA26MMA_64x32x32_S32S8S8_SS_TNEEEENS4_6LayoutISC_NS5_IJNSA_ILi0EEESR_SR_EEEEENS5_IJNS4_10UnderscoreESU_SU_EEEEENS4_13SM90_TMA_LOADENS4_14ComposedLayoutINS4_7SwizzleILi3ELi4ELi3EEENS4_18smem_ptr_flag_bitsILi8EEENSQ_INS5_IJNSA_ILi8EEESH_EEENS5_IJSH_SB_EEEEEEEvNS4_8identityESX_S17_vS18_EENS_8epilogue10collective6detail29Sm90TmaWarpSpecializedAdapterINS1B_15DefaultEpilogueIaSJ_SJ_NS1A_6thread17LinearCombinationIaLi1EiiLNS1F_9ScaleType4KindE0ELNS_15FloatRoundStyleE2EaEENS1_15EpilogueDefaultEEEEEvvEEEEvNT_6ParamsE,@function
        .size           _ZN7cutlass13device_kernelINS_4gemm6kernel13GemmUniversalIN4cute5tupleIJiiiiEEENS1_10collective13CollectiveMmaINS1_34MainloopSm90TmaGmmaWarpSpecializedILi6ENS5_IJNS4_1CILi1EEESB_SB_EEENS1_32KernelTmaWarpSpecializedPingpongEEENS5_IJNSA_ILi64EEENSA_ILi224EEENSA_ILi128EEEEEEaNS5_IJlSB_lEEEaSJ_NS4_8TiledMMAINS4_8MMA_AtomIJNS4_4SM904GMMA26MMA_64x32x32_S32S8S8_SS_TNEEEENS4_6LayoutISC_NS5_IJNSA_ILi0EEESR_SR_EEEEENS5_IJNS4_10UnderscoreESU_SU_EEEEENS4_13SM90_TMA_LOADENS4_14ComposedLayoutINS4_7SwizzleILi3ELi4ELi3EEENS4_18smem_ptr_flag_bitsILi8EEENSQ_INS5_IJNSA_ILi8EEESH_EEENS5_IJSH_SB_EEEEEEEvNS4_8identityESX_S17_vS18_EENS_8epilogue10collective6detail29Sm90TmaWarpSpecializedAdapterINS1B_15DefaultEpilogueIaSJ_SJ_NS1A_6thread17LinearCombinationIaLi1EiiLNS1F_9ScaleType4KindE0ELNS_15FloatRoundStyleE2EaEENS1_15EpilogueDefaultEEEEEvvEEEEvNT_6ParamsE,(.L_x_301 - _ZN7cutlass13device_kernelINS_4gemm6kernel13GemmUniversalIN4cute5tupleIJiiiiEEENS1_10collective13CollectiveMmaINS1_34MainloopSm90TmaGmmaWarpSpecializedILi6ENS5_IJNS4_1CILi1EEESB_SB_EEENS1_32KernelTmaWarpSpecializedPingpongEEENS5_IJNSA_ILi64EEENSA_ILi224EEENSA_ILi128EEEEEEaNS5_IJlSB_lEEEaSJ_NS4_8TiledMMAINS4_8MMA_AtomIJNS4_4SM904GMMA26MMA_64x32x32_S32S8S8_SS_TNEEEENS4_6LayoutISC_NS5_IJNSA_ILi0EEESR_SR_EEEEENS5_IJNS4_10UnderscoreESU_SU_EEEEENS4_13SM90_TMA_LOADENS4_14ComposedLayoutINS4_7SwizzleILi3ELi4ELi3EEENS4_18smem_ptr_flag_bitsILi8EEENSQ_INS5_IJNSA_ILi8EEESH_EEENS5_IJSH_SB_EEEEEEEvNS4_8identityESX_S17_vS18_EENS_8epilogue10collective6detail29Sm90TmaWarpSpecializedAdapterINS1B_15DefaultEpilogueIaSJ_SJ_NS1A_6thread17LinearCombinationIaLi1EiiLNS1F_9ScaleType4KindE0ELNS_15FloatRoundStyleE2EaEENS1_15EpilogueDefaultEEEEEvvEEEEvNT_6ParamsE)
        .other          _ZN7cutlass13device_kernelINS_4gemm6kernel13GemmUniversalIN4cute5tupleIJiiiiEEENS1_10collective13CollectiveMmaINS1_34MainloopSm90TmaGmmaWarpSpecializedILi6ENS5_IJNS4_1CILi1EEESB_SB_EEENS1_32KernelTmaWarpSpecializedPingpongEEENS5_IJNSA_ILi64EEENSA_ILi224EEENSA_ILi128EEEEEEaNS5_IJlSB_lEEEaSJ_NS4_8TiledMMAINS4_8MMA_AtomIJNS4_4SM904GMMA26MMA_64x32x32_S32S8S8_SS_TNEEEENS4_6LayoutISC_NS5_IJNSA_ILi0EEESR_SR_EEEEENS5_IJNS4_10UnderscoreESU_SU_EEEEENS4_13SM90_TMA_LOADENS4_14ComposedLayoutINS4_7SwizzleILi3ELi4ELi3EEENS4_18smem_ptr_flag_bitsILi8EEENSQ_INS5_IJNSA_ILi8EEESH_EEENS5_IJSH_SB_EEEEEEEvNS4_8identityESX_S17_vS18_EENS_8epilogue10collective6detail29Sm90TmaWarpSpecializedAdapterINS1B_15DefaultEpilogueIaSJ_SJ_NS1A_6thread17LinearCombinationIaLi1EiiLNS1F_9ScaleType4KindE0ELNS_15FloatRoundStyleE2EaEENS1_15EpilogueDefaultEEEEEvvEEEEvNT_6ParamsE,@"STO_CUDA_ENTRY STV_DEFAULT"
_ZN7cutlass13device_kernelINS_4gemm6kernel13GemmUniversalIN4cute5tupleIJiiiiEEENS1_10collective13CollectiveMmaINS1_34MainloopSm90TmaGmmaWarpSpecializedILi6ENS5_IJNS4_1CILi1EEESB_SB_EEENS1_32KernelTmaWarpSpecializedPingpongEEENS5_IJNSA_ILi64EEENSA_ILi224EEENSA_ILi128EEEEEEaNS5_IJlSB_lEEEaSJ_NS4_8TiledMMAINS4_8MMA_AtomIJNS4_4SM904GMMA26MMA_64x32x32_S32S8S8_SS_TNEEEENS4_6LayoutISC_NS5_IJNSA_ILi0EEESR_SR_EEEEENS5_IJNS4_10UnderscoreESU_SU_EEEEENS4_13SM90_TMA_LOADENS4_14ComposedLayoutINS4_7SwizzleILi3ELi4ELi3EEENS4_18smem_ptr_flag_bitsILi8EEENSQ_INS5_IJNSA_ILi8EEESH_EEENS5_IJSH_SB_EEEEEEEvNS4_8identityESX_S17_vS18_EENS_8epilogue10collective6detail29Sm90TmaWarpSpecializedAdapterINS1B_15DefaultEpilogueIaSJ_SJ_NS1A_6thread17LinearCombinationIaLi1EiiLNS1F_9ScaleType4KindE0ELNS_15FloatRoundStyleE2EaEENS1_15EpilogueDefaultEEEEEvvEEEEvNT_6ParamsE:
[----:B------:R-:W0:Y:S02]  /*0000*/  LDC R1, c[0x0][0x28] ;  /* 0x00000a00ff017b82 */ /* 0x000e240000000800 */
[----:B0-----:R-:W-:Y:S01]  /*0010*/  VIADD R1, R1, 0xfffffff8 ;  /* 0xfffffff801017836 */ /* 0x001fe20000000000 */
[----:B------:R-:W0:Y:S01]  /*0020*/  S2R R4, SR_TID.X ;  /* 0x0000000000047919 */ /* 0x000e220000002100 */
[----:B------:R-:W-:Y:S01]  /*0030*/  ELECT P0, URZ, PT ;  /* 0x00000000003f782f */ /* 0x000fe20003800000 */
[----:B------:R-:W-:Y:S01]  /*0040*/  BSSY B0, `(.L_x_0) ;  /* 0x000000f000007945 */ /* 0x000fe20003800000 */
[--C-:B0-----:R-:W-:Y:S02]  /*0050*/  SHF.R.U32.HI R0, RZ, 0x5, R4.reuse ;  /* 0x00000005ff007819 */ /* 0x101fe40000011604 */
[----:B------:R-:W-:-:S03]  /*0060*/  SHF.R.U32.HI R5, RZ, 0x7, R4 ;  /* 0x00000007ff057819 */ /* 0x000fc60000011604 */
[----:B------:R-:W0:Y:S04]  /*0070*/  SHFL.IDX PT, R2, R0, RZ, 0x1f ;  /* 0x00001fff00027589 */ /* 0x000e2800000e0000 */
[----:B------:R1:W2:Y:S01]  /*0080*/  SHFL.IDX PT, R8, R5, RZ, 0x1f ;  /* 0x00001fff05087589 */ /* 0x0002a200000e0000 */
[----:B0-----:R-:W-:-:S13]  /*0090*/  ISETP.NE.OR P0, PT, R2, RZ, !P0 ;  /* 0x000000ff0200720c */ /* 0x001fda0004705670 */
[----:B-12---:R-:W-:Y:S05]  /*00a0*/  @P0 BRA `(.L_x_1) ;  /* 0x0000000000200947 */ /* 0x006fea0003800000 */
[----:B------:R-:W-:Y:S02]  /*00b0*/  ULDC.64 UR4, c[0x0][0x198] ;  /* 0x0000660000047ab9 */ /* 0x000fe40000000a00 */
[----:B------:R-:W-:Y:S02]  /*00c0*/  UIADD3 UR6, UP0, UR4, 0xf0, URZ ;  /* 0x000000f004067890 */ /* 0x000fe4000ff1e03f */
[----:B------:R-:W-:Y:S02]  /*00d0*/  UIADD3 UR4, UP1, UR4, 0x1f0, URZ ;  /* 0x000001f004047890 */ /* 0x000fe4000ff3e03f */
[----:B------:R-:W-:Y:S02]  /*00e0*/  UIADD3.X UR7, URZ, UR5, URZ, UP0, !UPT ;  /* 0x000000053f077290 */ /* 0x000fe400087fe43f */
[----:B------:R-:W-:-:S07]  /*00f0*/  UIADD3.X UR5, URZ, UR5, URZ, UP1, !UPT ;  /* 0x000000053f057290 */ /* 0x000fce0008ffe43f */
[----:B------:R0:W-:Y:S02]  /*0100*/  UTMACCTL.PF [UR6] ;  /* 0x00000000060079b9 */ /* 0x0001e40008040000 */
[----:B------:R0:W-:Y:S02]  /*0110*/  UTMACCTL.PF [UR4] ;  /* 0x00000000040079b9 */ /* 0x0001e40008040000 */
[----:B0-----:R-:W-:Y:S01]  /*0120*/  NOP ;  /* 0x0000000000007918 */ /* 0x001fe20000000000 */
.L_x_1:
[----:B------:R-:W-:Y:S05]  /*0130*/  BSYNC B0 ;  /* 0x0000000000007941 */ /* 0x000fea0003800000 */
.L_x_0:
[----:B------:R-:W0:Y:S02]  /*0140*/  SHFL.IDX PT, R3, R0, RZ, 0x1f ;  /* 0x00001fff00037589 */ /* 0x000e2400000e0000 */
[----:B0-----:R-:W-:-:S13]  /*0150*/  ISETP.NE.AND P0, PT, R3, RZ, PT ;  /* 0x000000ff0300720c */ /* 0x001fda0003f05270 */
[----:B------:R-:W-:Y:S05]  /*0160*/  @P0 BRA `(.L_x_2) ;  /* 0x0000000000680947 */ /* 0x000fea0003800000 */
[----:B------:R-:W0:Y:S01]  /*0170*/  S2UR UR8, SR_CgaCtaId ;  /* 0x00000000000879c3 */ /* 0x000e220000008800 */
[----:B------:R-:W-:Y:S01]  /*0180*/  UMOV UR4, 0x400 ;  /* 0x0000040000047882 */ /* 0x000fe20000000000 */
[----:B------:R-:W-:Y:S01]  /*0190*/  UMOV UR5, 0x1 ;  /* 0x0000000100057882 */ /* 0x000fe20000000000 */
[----:B------:R-:W-:Y:S01]  /*01a0*/  UMOV UR6, 0x80 ;  /* 0x0000008000067882 */ /* 0x000fe20000000000 */
[----:B------:R-:W-:Y:S01]  /*01b0*/  ELECT P0, URZ, PT ;  /* 0x00000000003f782f */ /* 0x000fe20003800000 */
[----:B------:R-:W-:-:S04]  /*01c0*/  UIADD3 UR6, -UR6, 0x100000, URZ ;  /* 0x0010000006067890 */ /* 0x000fc8000fffe13f */
[----:B------:R-:W-:Y:S02]  /*01d0*/  USHF.L.U32 UR7, UR6, 0xb, URZ ;  /* 0x0000000b06077899 */ /* 0x000fe4000800063f */
[----:B------:R-:W-:Y:S02]  /*01e0*/  USHF.L.U32 UR6, UR6, 0x1, URZ ;  /* 0x0000000106067899 */ /* 0x000fe4000800063f */
[----:B0-----:R-:W-:Y:S02]  /*01f0*/  ULEA UR8, UR8, UR4, 0x18 ;  /* 0x0000000408087291 */ /* 0x001fe4000f8ec03f */
[----:B------:R-:W-:-:S04]  /*0200*/  UIADD3 UR4, -UR5, 0x100000, URZ ;  /* 0x0010000005047890 */ /* 0x000fc8000fffe13f */
[----:B------:R-:W-:Y:S02]  /*0210*/  USHF.L.U32 UR5, UR4, 0xb, URZ ;  /* 0x0000000b04057899 */ /* 0x000fe4000800063f */
[----:B------:R-:W-:Y:S01]  /*0220*/  USHF.L.U32 UR4, UR4, 0x1, URZ ;  /* 0x0000000104047899 */ /* 0x000fe2000800063f */
[----:B------:R-:W0:Y:S11]  /*0230*/  FENCE.VIEW.ASYNC.S ;  /* 0x00000000000073c6 */ /* 0x000e360000000000 */
[----:B0-----:R0:W1:Y:S01]  /*0240*/  SYNCS.EXCH.64 URZ, [UR8], UR4 ;  /* 0x00000004083f75b2 */ /* 0x0010620008000100 */
[----:B------:R0:W2:Y:S01]  /*0250*/  SYNCS.EXCH.64 URZ, [UR8+0x30], UR6 ;  /* 0x00003006083f75b2 */ /* 0x0000a20008000100 */
[----:B------:R0:W3:Y:S01]  /*0260*/  SYNCS.EXCH.64 URZ, [UR8+0x8], UR4 ;  /* 0x00000804083f75b2 */ /* 0x0000e20008000100 */
[----:B------:R0:W4:Y:S01]  /*0270*/  SYNCS.EXCH.64 URZ, [UR8+0x38], UR6 ;  /* 0x00003806083f75b2 */ /* 0x0001220008000100 */
[----:B------:R0:W0:Y:S01]  /*0280*/  SYNCS.EXCH.64 URZ, [UR8+0x10], UR4 ;  /* 0x00001004083f75b2 */ /* 0x0000220008000100 */
[----:B------:R0:W0:Y:S01]  /*0290*/  SYNCS.EXCH.64 URZ, [UR8+0x40], UR6 ;  /* 0x00004006083f75b2 */ /* 0x0000220008000100 */
[----:B------:R0:W0:Y:S01]  /*02a0*/  SYNCS.EXCH.64 URZ, [UR8+0x18], UR4 ;  /* 0x00001804083f75b2 */ /* 0x0000220008000100 */
[----:B------:R0:W0:Y:S01]  /*02b0*/  SYNCS.EXCH.64 URZ, [UR8+0x48], UR6 ;  /* 0x00004806083f75b2 */ /* 0x0000220008000100 */
[----:B------:R0:W0:Y:S01]  /*02c0*/  SYNCS.EXCH.64 URZ, [UR8+0x20], UR4 ;  /* 0x00002004083f75b2 */ /* 0x0000220008000100 */
[----:B------:R0:W0:Y:S01]  /*02d0*/  SYNCS.EXCH.64 URZ, [UR8+0x50], UR6 ;  /* 0x00005006083f75b2 */ /* 0x0000220008000100 */
[----:B------:R0:W0:Y:S01]  /*02e0*/  SYNCS.EXCH.64 URZ, [UR8+0x28], UR4 ;  /* 0x00002804083f75b2 */ /* 0x0000220008000100 */
[----:B------:R0:W0:Y:S01]  /*02f0*/  SYNCS.EXCH.64 URZ, [UR8+0x58], UR6 ;  /* 0x00005806083f75b2 */ /* 0x0000220008000100 */
[----:B------:R-:W-:Y:S01]  /*0300*/  NOP ;  /* 0x0000000000007918 */ /* 0x000fe20000000000 */
.L_x_2:
[----:B------:R-:W5:Y:S01]  /*0310*/  SHFL.IDX PT, R6, R0, RZ, 0x1f ;  /* 0x00001fff00067589 */ /* 0x000f6200000e0000 */
[----:B------:R-:W-:Y:S01]  /*0320*/  ELECT P0, URZ, PT ;  /* 0x00000000003f782f */ /* 0x000fe20003800000 */
[----:B------:R-:W-:Y:S01]  /*0330*/  NOP ;  /* 0x0000000000007918 */ /* 0x000fe20000000000 */
[----:B------:R-:W-:Y:S01]  /*0340*/  ELECT P1, URZ, PT ;  /* 0x00000000003f782f */ /* 0x000fe20003820000 */
[----:B------:R-:W1:Y:S01]  /*0350*/  SHFL.IDX PT, R3, R0, RZ, 0x1f ;  /* 0x00001fff00037589 */ /* 0x000e6200000e0000 */
[----:B0-----:R-:W-:Y:S01]  /*0360*/  UMOV UR4, 0x20 ;  /* 0x0000002000047882 */ /* 0x001fe20000000000 */
[----:B------:R-:W-:Y:S01]  /*0370*/  UMOV UR11, 0x80 ;  /* 0x00000080000b7882 */ /* 0x000fe20000000000 */
[----:B------:R-:W-:Y:S01]  /*0380*/  NOP ;  /* 0x0000000000007918 */ /* 0x000fe20000000000 */
[C---:B------:R-:W-:Y:S01]  /*0390*/  VIADD R33, R8.reuse, 0xffffffff ;  /* 0xffffffff08217836 */ /* 0x040fe20000000000 */
[----:B------:R-:W0:Y:S01]  /*03a0*/  SHFL.IDX PT, R5, R5, RZ, 0x1f ;  /* 0x00001fff05057589 */ /* 0x000e2200000e0000 */
[----:B------:R-:W-:Y:S01]  /*03b0*/  ULDC.64 UR44, c[0x0][0x208] ;  /* 0x00008200002c7ab9 */ /* 0x000fe20000000a00 */
[----:B------:R-:W-:-:S02]  /*03c0*/  ISETP.NE.AND P2, PT, R8, RZ, PT ;  /* 0x000000ff0800720c */ /* 0x000fc40003f45270 */
[----:B------:R-:W-:Y:S02]  /*03d0*/  ISETP.GE.U32.AND P3, PT, R33, 0x2, PT ;  /* 0x000000022100780c */ /* 0x000fe40003f66070 */
[----:B-----5:R-:W-:Y:S02]  /*03e0*/  ISETP.NE.OR P0, PT, R6, RZ, !P0 ;  /* 0x000000ff0600720c */ /* 0x020fe40004705670 */
[----:B-1----:R-:W-:Y:S02]  /*03f0*/  ISETP.NE.OR P1, PT, R3, RZ, !P1 ;  /* 0x000000ff0300720c */ /* 0x002fe40004f25670 */
[----:B------:R-:W-:-:S04]  /*0400*/  SHF.R.S32.HI R3, RZ, 0x1f, R2 ;  /* 0x0000001fff037819 */ /* 0x000fc80000011402 */
[----:B------:R-:W-:-:S05]  /*0410*/  LEA.HI R3, R3, R2, RZ, 0x2 ;  /* 0x0000000203037211 */ /* 0x000fca00078f10ff */
[----:B------:R-:W-:Y:S01]  /*0420*/  VOTEU.ALL UP0, P0 ;  /* 0x00000000003f7886 */ /* 0x000fe20000000000 */
[----:B------:R-:W-:Y:S01]  /*0430*/  LOP3.LUT R3, R3, 0xfffffffc, RZ, 0xc0, !PT ;  /* 0xfffffffc03037812 */ /* 0x000fe200078ec0ff */
[----:B------:R-:W-:-:S03]  /*0440*/  VOTEU.ALL UP1, P1 ;  /* 0x00000000003f7886 */ /* 0x000fc60000820000 */
[----:B------:R-:W1:Y:S01]  /*0450*/  @!UP0 S2UR UR7, SR_CgaCtaId ;  /* 0x00000000000789c3 */ /* 0x000e620000008800 */
[----:B------:R-:W-:Y:S01]  /*0460*/  @!UP0 UMOV UR6, 0x400 ;  /* 0x0000040000068882 */ /* 0x000fe20000000000 */
[----:B------:R-:W-:-:S04]  /*0470*/  @!UP0 UIADD3 UR4, -UR4, 0x100000, URZ ;  /* 0x0010000004048890 */ /* 0x000fc8000fffe13f */
[----:B------:R-:W-:Y:S02]  /*0480*/  @!UP0 USHF.L.U32 UR5, UR4, 0xb, URZ ;  /* 0x0000000b04058899 */ /* 0x000fe4000800063f */
[----:B------:R-:W-:Y:S01]  /*0490*/  @!UP0 USHF.L.U32 UR4, UR4, 0x1, URZ ;  /* 0x0000000104048899 */ /* 0x000fe2000800063f */
[----:B------:R-:W-:Y:S01]  /*04a0*/  IMAD.IADD R0, R2, 0x1, -R3 ;  /* 0x0000000102007824 */ /* 0x000fe200078e0a03 */
[----:B------:R-:W-:Y:S01]  /*04b0*/  @!UP1 UMOV UR9, 0x400 ;  /* 0x0000040000099882 */ /* 0x000fe20000000000 */
[----:B------:R-:W-:Y:S01]  /*04c0*/  VOTEU.ALL UP2, P1 ;  /* 0x00000000003f7886 */ /* 0x000fe20000840000 */
[----:B------:R-:W-:Y:S01]  /*04d0*/  VOTEU.ALL UP3, P1 ;  /* 0x00000000003f7886 */ /* 0x000fe20000860000 */
[----:B------:R-:W-:Y:S01]  /*04e0*/  VOTEU.ALL UP4, P1 ;  /* 0x00000000003f7886 */ /* 0x000fe20000880000 */
[----:B------:R-:W5:Y:S01]  /*04f0*/  @!UP1 S2UR UR10, SR_CgaCtaId ;  /* 0x00000000000a99c3 */ /* 0x000f620000008800 */
[----:B------:R-:W-:Y:S01]  /*0500*/  VOTEU.ALL UP5, P1 ;  /* 0x00000000003f7886 */ /* 0x000fe200008a0000 */
[----:B------:R-:W-:-:S04]  /*0510*/  SHF.R.S32.HI R3, RZ, 0x1f, R4 ;  /* 0x0000001fff037819 */ /* 0x000fc80000011404 */
[----:B------:R-:W-:-:S04]  /*0520*/  LEA.HI R3, R3, R4, RZ, 0x7 ;  /* 0x0000000403037211 */ /* 0x000fc800078f38ff */
[----:B------:R-:W-:-:S05]  /*0530*/  LOP3.LUT R3, R3, 0xffffff80, RZ, 0xc0, !PT ;  /* 0xffffff8003037812 */ /* 0x000fca00078ec0ff */
[----:B------:R-:W-:Y:S01]  /*0540*/  IMAD.IADD R3, R4, 0x1, -R3 ;  /* 0x0000000104037824 */ /* 0x000fe200078e0a03 */
[----:B-1----:R-:W-:Y:S02]  /*0550*/  @!UP0 ULEA UR8, UR7, UR6, 0x18 ;  /* 0x0000000607088291 */ /* 0x002fe4000f8ec03f */
[----:B------:R-:W-:-:S04]  /*0560*/  @!UP1 UIADD3 UR6, -UR11, 0x100000, URZ ;  /* 0x001000000b069890 */ /* 0x000fc8000fffe13f */
[----:B------:R-:W-:Y:S02]  /*0570*/  @!UP1 USHF.L.U32 UR7, UR6, 0xb, URZ ;  /* 0x0000000b06079899 */ /* 0x000fe4000800063f */
[----:B------:R-:W-:Y:S01]  /*0580*/  @!UP1 USHF.L.U32 UR6, UR6, 0x1, URZ ;  /* 0x0000000106069899 */ /* 0x000fe2000800063f */
[----:B------:R-:W-:Y:S01]  /*0590*/  VOTEU.ALL UP0, P0 ;  /* 0x00000000003f7886 */ /* 0x000fe20000000000 */
[----:B-----5:R-:W-:Y:S01]  /*05a0*/  @!UP1 ULEA UR9, UR10, UR9, 0x18 ;  /* 0x000000090a099291 */ /* 0x020fe2000f8ec03f */
[----:B------:R-:W-:Y:S02]  /*05b0*/  VOTEU.ALL UP1, P0 ;  /* 0x00000000003f7886 */ /* 0x000fe40000020000 */
[----:B------:R-:W-:Y:S01]  /*05c0*/  ULDC.64 UR10, c[0x0][0x598] ;  /* 0x00016600000a7ab9 */ /* 0x000fe20000000a00 */
[----:B------:R-:W-:Y:S01]  /*05d0*/  ISETP.NE.AND P0, PT, R0, 0x3, PT ;  /* 0x000000030000780c */ /* 0x000fe20003f05270 */
[----:B------:R-:W1:Y:S02]  /*05e0*/  FENCE.VIEW.ASYNC.S ;  /* 0x00000000000073c6 */ /* 0x000e640000000000 */
[----:B-1----:R1:W2:Y:S01]  /*05f0*/  @!UP0 SYNCS.EXCH.64 URZ, [UR8+0x90], UR4 ;  /* 0x00009004083f85b2 */ /* 0x0022a20008000100 */
[----:B------:R-:W-:-:S02]  /*0600*/  ISETP.NE.U32.AND P1, PT, RZ, UR10, PT ;  /* 0x0000000aff007c0c */ /* 0x000fc4000bf25070 */
[----:B------:R-:W-:Y:S02]  /*0610*/  ISETP.EQ.OR P0, PT, R0, RZ, !P0 ;  /* 0x000000ff0000720c */ /* 0x000fe40004702670 */
[----:B------:R-:W-:Y:S02]  /*0620*/  ISETP.NE.AND.EX P1, PT, RZ, UR11, PT, P1 ;  /* 0x0000000bff007c0c */ /* 0x000fe4000bf25310 */
[----:B------:R-:W-:-:S04]  /*0630*/  ISETP.EQ.AND P0, PT, R8, RZ, P0 ;  /* 0x000000ff0800720c */ /* 0x000fc80000702270 */
[----:B------:R-:W-:-:S04]  /*0640*/  SEL R16, RZ, 0x1, !P0 ;  /* 0x00000001ff107807 */ /* 0x000fc80004000000 */
[----:B------:R-:W-:Y:S01]  /*0650*/  SEL R16, R16, 0x2, P3 ;  /* 0x0000000210107807 */ /* 0x000fe20001800000 */
[----:B------:R1:W2:Y:S01]  /*0660*/  @!UP1 SYNCS.EXCH.64 URZ, [UR8+0x98], UR4 ;  /* 0x00009804083f95b2 */ /* 0x0002a20008000100 */
[----:B------:R-:W-:Y:S01]  /*0670*/  NOP ;  /* 0x0000000000007918 */ /* 0x000fe20000000000 */
[----:B------:R1:W2:Y:S01]  /*0680*/  @!UP2 SYNCS.EXCH.64 URZ, [UR9+0x70], UR6 ;  /* 0x00007006093fa5b2 */ /* 0x0002a20008000100 */
[----:B------:R1:W2:Y:S01]  /*0690*/  @!UP3 SYNCS.EXCH.64 URZ, [UR9+0x78], UR6 ;  /* 0x00007806093fb5b2 */ /* 0x0002a20008000100 */
[----:B------:R1:W2:Y:S01]  /*06a0*/  @!UP4 SYNCS.EXCH.64 URZ, [UR9+0x80], UR6 ;  /* 0x00008006093fc5b2 */ /* 0x0002a20008000100 */
[----:B------:R1:W2:Y:S01]  /*06b0*/  @!UP5 SYNCS.EXCH.64 URZ, [UR9+0x88], UR6 ;  /* 0x00008806093fd5b2 */ /* 0x0002a20008000100 */
[----:B------:R-:W-:Y:S01]  /*06c0*/  NOP ;  /* 0x0000000000007918 */ /* 0x000fe20000000000 */
[----:B--234-:R-:W-:Y:S06]  /*06d0*/  BAR.SYNC.DEFER_BLOCKING 0x0 ;  /* 0x0000000000007b1d */ /* 0x01cfec0000010000 */
[----:B01----:R-:W-:Y:S05]  /*06e0*/  @!P1 BRA `(.L_x_3) ;  /* 0x00000000001c9947 */ /* 0x003fea0003800000 */
[----:B------:R-:W0:Y:S02]  /*06f0*/  LDC.64 R6, c[0x0][0x598] ;  /* 0x00016600ff067b82 */ /* 0x000e240000000a00 */
[----:B0-----:R-:W2:Y:S02]  /*0700*/  LDG.E.64 R6, desc[UR44][R6.64] ;  /* 0x0000002c06067981 */ /* 0x001ea4000c1e1b00 */
[----:B--2---:R-:W-:-:S04]  /*0710*/  ISETP.NE.U32.AND P0, PT, R6, RZ, PT ;  /* 0x000000ff0600720c */ /* 0x004fc80003f05070 */
[----:B------:R-:W-:-:S13]  /*0720*/  ISETP.NE.AND.EX P0, PT, R7, RZ, PT, P0 ;  /* 0x000000ff0700720c */ /* 0x000fda0003f05300 */
[----:B------:R-:W-:Y:S05]  /*0730*/  @!P0 BRA `(.L_x_3) ;  /* 0x0000000000088947 */ /* 0x000fea0003800000 */
[----:B------:R1:W5:Y:S01]  /*0740*/  LD.E R137, desc[UR44][R6.64] ;  /* 0x0000002c06897980 */ /* 0x000362000c101900 */
[----:B------:R-:W-:Y:S05]  /*0750*/  BRA `(.L_x_4) ;  /* 0x0000000000247947 */ /* 0x000fea0003800000 */
.L_x_3:
[----:B------:R-:W-:Y:S02]  /*0760*/  ULDC.64 UR4, c[0x0][0x588] ;  /* 0x0001620000047ab9 */ /* 0x000fe40000000a00 */
[----:B------:R-:W-:-:S04]  /*0770*/  ISETP.NE.U32.AND P0, PT, RZ, UR4, PT ;  /* 0x00000004ff007c0c */ /* 0x000fc8000bf05070 */
[----:B------:R-:W-:-:S13]  /*0780*/  ISETP.NE.AND.EX P0, PT, RZ, UR5, PT, P0 ;  /* 0x00000005ff007c0c */ /* 0x000fda000bf05300 */
[----:B------:R-:W-:Y:S05]  /*0790*/  @!P0 BRA `(.L_x_5) ;  /* 0x00000000000c8947 */ /* 0x000fea0003800000 */
[----:B------:R-:W0:Y:S02]  /*07a0*/  LDC.64 R6, c[0x0][0x588] ;  /* 0x00016200ff067b82 */ /* 0x000e240000000a00 */
[----:B0-----:R0:W5:Y:S01]  /*07b0*/  LDG.E R137, desc[UR44][R6.64] ;  /* 0x0000002c06897981 */ /* 0x001162000c1e1900 */
[----:B------:R-:W-:Y:S05]  /*07c0*/  BRA `(.L_x_4) ;  /* 0x0000000000087947 */ /* 0x000fea0003800000 */
.L_x_5:
[----:B------:R-:W-:Y:S02]  /*07d0*/  ULDC UR4, c[0x0][0x580] ;  /* 0x0001600000047ab9 */ /* 0x000fe40000000800 */
[----:B------:R-:W-:-:S07]  /*07e0*/  IMAD.U32 R137, RZ, RZ, UR4 ;  /* 0x00000004ff897e24 */ /* 0x000fce000f8e00ff */
.L_x_4:
[----:B------:R-:W-:Y:S02]  /*07f0*/  ULDC.64 UR4, c[0x0][0x5a0] ;  /* 0x0001680000047ab9 */ /* 0x000fe40000000a00 */
[----:B------:R-:W-:-:S04]  /*0800*/  ISETP.NE.U32.AND P0, PT, RZ, UR4, PT ;  /* 0x00000004ff007c0c */ /* 0x000fc8000bf05070 */
[----:B------:R-:W-:-:S13]  /*0810*/  ISETP.NE.AND.EX P0, PT, RZ, UR5, PT, P0 ;  /* 0x00000005ff007c0c */ /* 0x000fda000bf05300 */
[----:B------:R-:W-:Y:S05]  /*0820*/  @!P0 BRA `(.L_x_6) ;  /* 0x00000000001c8947 */ /* 0x000fea0003800000 */
[----:B01----:R-:W0:Y:S02]  /*0830*/  LDC.64 R6, c[0x0][0x5a0] ;  /* 0x00016800ff067b82 */ /* 0x003e240000000a00 */
[----:B0-----:R-:W2:Y:S02]  /*0840*/  LDG.E.64 R6, desc[UR44][R6.64] ;  /* 0x0000002c06067981 */ /* 0x001ea4000c1e1b00 */
[----:B--2---:R-:W-:-:S04]  /*0850*/  ISETP.NE.U32.AND P0, PT, R6, RZ, PT ;  /* 0x000000ff0600720c */ /* 0x004fc80003f05070 */
[----:B------:R-:W-:-:S13]  /*0860*/  ISETP.NE.AND.EX P0, PT, R7, RZ, PT, P0 ;  /* 0x000000ff0700720c */ /* 0x000fda0003f05300 */
[----:B------:R-:W-:Y:S05]  /*0870*/  @!P0 BRA `(.L_x_6) ;  /* 0x0000000000088947 */ /* 0x000fea0003800000 */
[----:B------:R3:W5:Y:S01]  /*0880*/  LD.E R136, desc[UR44][R6.64] ;  /* 0x0000002c06887980 */ /* 0x000762000c101900 */
[----:B------:R-:W-:Y:S05]  /*0890*/  BRA `(.L_x_7) ;  /* 0x0000000000247947 */ /* 0x000fea0003800000 */
.L_x_6:
[----:B------:R-:W-:Y:S02]  /*08a0*/  ULDC.64 UR4, c[0x0][0x590] ;  /* 0x0001640000047ab9 */ /* 0x000fe40000000a00 */
[----:B------:R-:W-:-:S04]  /*08b0*/  ISETP.NE.U32.AND P0, PT, RZ, UR4, PT ;  /* 0x00000004ff007c0c */ /* 0x000fc8000bf05070 */
[----:B------:R-:W-:-:S13]  /*08c0*/  ISETP.NE.AND.EX P0, PT, RZ, UR5, PT, P0 ;  /* 0x00000005ff007c0c */ /* 0x000fda000bf05300 */
[----:B------:R-:W-:Y:S05]  /*08d0*/  @!P0 BRA `(.L_x_8) ;  /* 0x00000000000c8947 */ /* 0x000fea0003800000 */
[----:B01----:R-:W0:Y:S02]  /*08e0*/  LDC.64 R6, c[0x0][0x590] ;  /* 0x00016400ff067b82 */ /* 0x003e240000000a00 */
[----:B0-----:R2:W5:Y:S01]  /*08f0*/  LDG.E R136, desc[UR44][R6.64] ;  /* 0x0000002c06887981 */ /* 0x001562000c1e1900 */
[----:B------:R-:W-:Y:S05]  /*0900*/  BRA `(.L_x_7) ;  /* 0x0000000000087947 */ /* 0x000fea0003800000 */
.L_x_8:
[----:B------:R-:W-:Y:S02]  /*0910*/  ULDC UR4, c[0x0][0x584] ;  /* 0x0001610000047ab9 */ /* 0x000fe40000000800 */
[----:B------:R-:W-:-:S07]  /*0920*/  IMAD.U32 R136, RZ, RZ, UR4 ;  /* 0x00000004ff887e24 */ /* 0x000fce000f8e00ff */
.L_x_7:
[----:B------:R-:W4:Y:S01]  /*0930*/  LDC R2, c[0x0][0x65c] ;  /* 0x00019700ff027b82 */ /* 0x000f220000000800 */
[----:B------:R-:W4:Y:S01]  /*0940*/  S2R R14, SR_CTAID.Y ;  /* 0x00000000000e7919 */ /* 0x000f220000002600 */
[----:B------:R-:W-:Y:S01]  /*0950*/  ULDC UR6, c[0x0][0x28c] ;  /* 0x0000a30000067ab9 */ /* 0x000fe20000000800 */
[----:B------:R-:W-:Y:S01]  /*0960*/  ISETP.NE.AND P0, PT, R8, 0x2, PT ;  /* 0x000000020800780c */ /* 0x000fe20003f05270 */
[----:B------:R-:W-:Y:S01]  /*0970*/  UIADD3 UR6, UR6, 0x7f, URZ ;  /* 0x0000007f06067890 */ /* 0x000fe2000fffe03f */
[----:B0123--:R-:W0:Y:S01]  /*0980*/  S2R R6, SR_CTAID.X ;  /* 0x0000000000067919 */ /* 0x00fe220000002500 */
[----:B------:R-:W-:Y:S01]  /*0990*/  IMAD.MOV.U32 R7, RZ, RZ, RZ ;  /* 0x000000ffff077224 */ /* 0x000fe200078e00ff */
[----:B------:R-:W-:Y:S01]  /*09a0*/  UMOV UR36, URZ ;  /* 0x0000003f00247c82 */ /* 0x000fe20008000000 */
[----:B------:R-:W-:Y:S01]  /*09b0*/  USHF.R.S32.HI UR7, URZ, 0x1f, UR6 ;  /* 0x0000001f3f077899 */ /* 0x000fe20008011406 */
[----:B------:R-:W-:Y:S01]  /*09c0*/  UMOV UR37, URZ ;  /* 0x0000003f00257c82 */ /* 0x000fe20008000000 */
[----:B------:R-:W-:-:S02]  /*09d0*/  ULDC.64 UR8, c[0x0][0x650] ;  /* 0x0001940000087ab9 */ /* 0x000fc40000000a00 */
[----:B------:R-:W-:-:S04]  /*09e0*/  ULEA.HI UR7, UR7, UR6, URZ, 0x7 ;  /* 0x0000000607077291 */ /* 0x000fc8000f8f383f */
[----:B------:R-:W-:Y:S01]  /*09f0*/  USHF.R.S32.HI UR38, URZ, 0x7, UR7 ;  /* 0x000000073f267899 */ /* 0x000fe20008011407 */
[----:B----4-:R-:W-:-:S13]  /*0a00*/  ISETP.NE.AND P1, PT, R2, 0x1, PT ;  /* 0x000000010200780c */ /* 0x010fda0003f25270 */
[----:B------:R-:W0:Y:S01]  /*0a10*/  @P1 LDC R19, c[0x0][0x10] ;  /* 0x00000400ff131b82 */ /* 0x000e220000000800 */
[----:B------:R-:W-:Y:S02]  /*0a20*/  @P1 IMAD.MOV.U32 R8, RZ, RZ, R14 ;  /* 0x000000ffff081224 */ /* 0x000fe400078e000e */
[----:B------:R-:W-:Y:S02]  /*0a30*/  @P1 IMAD.MOV.U32 R9, RZ, RZ, RZ ;  /* 0x000000ffff091224 */ /* 0x000fe400078e00ff */
[----:B------:R-:W-:-:S03]  /*0a40*/  @P1 IMAD.MOV.U32 R17, RZ, RZ, RZ ;  /* 0x000000ffff111224 */ /* 0x000fc600078e00ff */
[----:B------:R-:W1:Y:S01]  /*0a50*/  @!P1 LDC R11, c[0x0][0xc] ;  /* 0x00000300ff0b9b82 */ /* 0x000e620000000800 */
[----:B------:R-:W-:Y:S01]  /*0a60*/  ULDC UR4, c[0x0][0xc] ;  /* 0x0000030000047ab9 */ /* 0x000fe20000000800 */
[----:B------:R-:W-:Y:S02]  /*0a70*/  ULDC UR5, c[0x0][0x10] ;  /* 0x0000040000057ab9 */ /* 0x000fe40000000800 */
[----:B------:R-:W-:-:S04]  /*0a80*/  UIMAD.WIDE.U32 UR4, UR4, UR5, URZ ;  /* 0x00000005040472a5 */ /* 0x000fc8000f8e003f */
[----:B------:R-:W2:Y:S01]  /*0a90*/  LDC R2, c[0x0][0x14] ;  /* 0x00000500ff027b82 */ /* 0x000ea20000000800 */
[----:B0-----:R-:W-:-:S04]  /*0aa0*/  @P1 IMAD.WIDE.U32 R18, R6, R19, R8 ;  /* 0x0000001306121225 */ /* 0x001fc800078e0008 */
[----:B------:R-:W-:Y:S02]  /*0ab0*/  @P1 IMAD.IADD R17, R19, 0x1, R17 ;  /* 0x0000000113111824 */ /* 0x000fe400078e0211 */
[----:B-1----:R-:W-:-:S04]  /*0ac0*/  @!P1 IMAD.WIDE.U32 R8, R11, R14, R6 ;  /* 0x0000000e0b089225 */ /* 0x002fc800078e0006 */
[----:B------:R-:W-:Y:S02]  /*0ad0*/  @!P1 IMAD.MOV.U32 R18, RZ, RZ, R8 ;  /* 0x000000ffff129224 */ /* 0x000fe400078e0008 */
[----:B------:R-:W-:Y:S02]  /*0ae0*/  @!P1 IMAD.MOV.U32 R17, RZ, RZ, R9 ;  /* 0x000000ffff119224 */ /* 0x000fe400078e0009 */
[----:B--2---:R-:W-:-:S04]  /*0af0*/  IMAD.WIDE.U32 R12, R2, UR4, RZ ;  /* 0x00000004020c7c25 */ /* 0x004fc8000f8e00ff */
[----:B------:R-:W-:Y:S01]  /*0b00*/  IMAD R23, R2, UR5, RZ ;  /* 0x0000000502177c24 */ /* 0x000fe2000f8e02ff */
[----:B------:R0:W-:Y:S03]  /*0b10*/  STL.64 [R1], R12 ;  /* 0x0000000c01007387 */ /* 0x0001e60000100a00 */
[----:B------:R-:W-:Y:S01]  /*0b20*/  IMAD.IADD R23, R13, 0x1, R23 ;  /* 0x000000010d177824 */ /* 0x000fe200078e0217 */
[----:B------:R-:W-:Y:S06]  /*0b30*/  @P0 BRA `(.L_x_9) ;  /* 0x0000000000200947 */ /* 0x000fec0003800000 */
[----:B------:R-:W-:Y:S01]  /*0b40*/  UISETP.GE.U32.AND UP0, UPT, UR38, 0x6, UPT ;  /* 0x000000062600788c */ /* 0x000fe2000bf06070 */
[----:B------:R-:W-:Y:S01]  /*0b50*/  IADD3 R18, P0, R18, R12, RZ ;  /* 0x0000000c12127210 */ /* 0x000fe20007f1e0ff */
[----:B------:R-:W-:Y:S01]  /*0b60*/  UIMAD.WIDE.U32 UR4, UR38, -0x55555555, URZ ;  /* 0xaaaaaaab260478a5 */ /* 0x000fe2000f8e003f */
[----:B------:R-:W-:-:S03]  /*0b70*/  UMOV UR37, URZ ;  /* 0x0000003f00257c82 */ /* 0x000fc60008000000 */
[----:B------:R-:W-:Y:S01]  /*0b80*/  USHF.R.U32.HI UR4, URZ, 0x2, UR5 ;  /* 0x000000023f047899 */ /* 0x000fe20008011605 */
[----:B------:R-:W-:-:S03]  /*0b90*/  IMAD.X R17, R23, 0x1, R17, P0 ;  /* 0x0000000117117824 */ /* 0x000fc600000e0611 */
[----:B------:R-:W-:Y:S02]  /*0ba0*/  UIMAD UR36, UR4, -0x6, UR38 ;  /* 0xfffffffa042478a4 */ /* 0x000fe4000f8e0226 */
[----:B------:R-:W-:-:S12]  /*0bb0*/  @UP0 ULOP3.LUT UR37, UR4, 0x1, URZ, 0xc0, !UPT ;  /* 0x0000000104250892 */ /* 0x000fd8000f8ec03f */
.L_x_9:
[----:B------:R-:W-:Y:S01]  /*0bc0*/  ISETP.GE.U32.AND P0, PT, R18, UR8, PT ;  /* 0x0000000812007c0c */ /* 0x000fe2000bf06070 */
[----:B------:R-:W-:Y:S01]  /*0bd0*/  IMAD.MOV.U32 R19, RZ, RZ, -0x1 ;  /* 0xffffffffff137424 */ /* 0x000fe200078e00ff */
[----:B------:R-:W-:Y:S01]  /*0be0*/  PRMT R8, RZ, 0x7610, R8 ;  /* 0x00007610ff087816 */ /* 0x000fe20000000008 */
[----:B------:R-:W-:Y:S01]  /*0bf0*/  IMAD.MOV.U32 R22, RZ, RZ, -0x1 ;  /* 0xffffffffff167424 */ /* 0x000fe200078e00ff */
[----:B------:R-:W-:Y:S01]  /*0c00*/  ISETP.GE.U32.AND.EX P0, PT, R17, UR9, PT, P0 ;  /* 0x0000000911007c0c */ /* 0x000fe2000bf06100 */
[----:B------:R-:W-:-:S12]  /*0c10*/  IMAD.MOV.U32 R2, RZ, RZ, -0x1 ;  /* 0xffffffffff027424 */ /* 0x000fd800078e00ff */
[----:B------:R-:W-:Y:S05]  /*0c20*/  @P0 BRA `(.L_x_10) ;  /* 0x00000004005c0947 */ /* 0x000fea0003800000 */
[----:B------:R-:W1:Y:S01]  /*0c30*/  LDC.64 R20, c[0x0][0x628] ;  /* 0x00018a00ff147b82 */ /* 0x000e620000000a00 */
[----:B------:R-:W-:Y:S02]  /*0c40*/  IMAD.MOV.U32 R8, RZ, RZ, R18 ;  /* 0x000000ffff087224 */ /* 0x000fe400078e0012 */
[----:B------:R-:W-:-:S05]  /*0c50*/  IMAD.MOV.U32 R9, RZ, RZ, R17 ;  /* 0x000000ffff097224 */ /* 0x000fca00078e0011 */
[----:B------:R-:W2:Y:S08]  /*0c60*/  LDC R2, c[0x0][0x630] ;  /* 0x00018c00ff027b82 */ /* 0x000eb00000000800 */
[----:B------:R-:W3:Y:S01]  /*0c70*/  LDC.64 R24, c[0x0][0x620] ;  /* 0x00018800ff187b82 */ /* 0x000ee20000000a00 */
[----:B-1----:R-:W-:-:S04]  /*0c80*/  ISETP.NE.U32.AND P0, PT, R20, RZ, PT ;  /* 0x000000ff1400720c */ /* 0x002fc80003f05070 */
[----:B------:R-:W-:-:S13]  /*0c90*/  ISETP.NE.AND.EX P0, PT, R21, RZ, PT, P0 ;  /* 0x000000ff1500720c */ /* 0x000fda0003f05300 */
[----:B--23--:R-:W-:Y:S05]  /*0ca0*/  @!P0 BRA `(.L_x_11) ;  /* 0x0000000000288947 */ /* 0x00cfea0003800000 */
[----:B0-----:R-:W0:Y:S02]  /*0cb0*/  LDC R13, c[0x0][0x634] ;  /* 0x00018d00ff0d7b82 */ /* 0x001e240000000800 */
[----:B0-----:R-:W-:-:S05]  /*0cc0*/  IADD3 R13, P0, R18, R13, RZ ;  /* 0x0000000d120d7210 */ /* 0x001fca0007f1e0ff */
[----:B------:R-:W-:-:S04]  /*0cd0*/  IMAD.X R15, RZ, RZ, R17, P0 ;  /* 0x000000ffff0f7224 */ /* 0x000fc800000e0611 */
[----:B------:R-:W-:-:S04]  /*0ce0*/  IMAD.WIDE.U32 R8, R15, R20, RZ ;  /* 0x000000140f087225 */ /* 0x000fc800078e00ff */
[----:B------:R-:W-:-:S04]  /*0cf0*/  IMAD.WIDE.U32 R10, P0, R13, R21, R8 ;  /* 0x000000150d0a7225 */ /* 0x000fc80007800008 */
[----:B------:R-:W-:-:S04]  /*0d00*/  IMAD.WIDE.U32 R8, R13, R20, RZ ;  /* 0x000000140d087225 */ /* 0x000fc800078e00ff */
[----:B------:R-:W-:Y:S01]  /*0d10*/  IMAD.X R13, RZ, RZ, RZ, P0 ;  /* 0x000000ffff0d7224 */ /* 0x000fe200000e06ff */
[----:B------:R-:W-:Y:S01]  /*0d20*/  IADD3 RZ, P0, R9, R10, RZ ;  /* 0x0000000a09ff7210 */ /* 0x000fe20007f1e0ff */
[----:B------:R-:W-:-:S04]  /*0d30*/  IMAD.MOV.U32 R12, RZ, RZ, R11 ;  /* 0x000000ffff0c7224 */ /* 0x000fc800078e000b */
[----:B------:R-:W-:-:S08]  /*0d40*/  IMAD.WIDE.U32.X R8, R15, R21, R12, P0 ;  /* 0x000000150f087225 */ /* 0x000fd000000e040c */
.L_x_11:
[-CC-:B------:R-:W-:Y:S01]  /*0d50*/  SHF.R.U64 R31, R8, R2.reuse, R9.reuse ;  /* 0x00000002081f7219 */ /* 0x180fe20000001209 */
[----:B0-----:R-:W0:Y:S01]  /*0d60*/  LDC R12, c[0x0][0x618] ;  /* 0x00018600ff0c7b82 */ /* 0x001e220000000800 */
[----:B------:R-:W-:Y:S01]  /*0d70*/  SHF.R.U32.HI R7, RZ, R2, R9 ;  /* 0x00000002ff077219 */ /* 0x000fe20000011609 */
[----:B------:R-:W-:Y:S01]  /*0d80*/  ULDC UR4, c[0x0][0x150] ;  /* 0x0000540000047ab9 */ /* 0x000fe20000000800 */
[----:B------:R-:W-:Y:S01]  /*0d90*/  IADD3 R11, P0, RZ, -R31, RZ ;  /* 0x8000001fff0b7210 */ /* 0x000fe20007f1e0ff */
[----:B------:R-:W-:Y:S01]  /*0da0*/  IMAD.MOV.U32 R19, RZ, RZ, R17 ;  /* 0x000000ffff137224 */ /* 0x000fe200078e0011 */
[----:B------:R-:W-:-:S03]  /*0db0*/  I2FP.F32.U32 R2, R6 ;  /* 0x0000000600027245 */ /* 0x000fc60000201000 */
[----:B------:R-:W1:Y:S01]  /*0dc0*/  LDC.64 R26, c[0x0][0x640] ;  /* 0x00019000ff1a7b82 */ /* 0x000e620000000a00 */
[----:B------:R-:W-:Y:S02]  /*0dd0*/  IMAD.X R13, RZ, RZ, ~R7, P0 ;  /* 0x000000ffff0d7224 */ /* 0x000fe400000e0e07 */
[----:B------:R-:W-:Y:S01]  /*0de0*/  FMUL R2, R2, UR4 ;  /* 0x0000000402027c20 */ /* 0x000fe20008400000 */
[----:B------:R-:W-:Y:S01]  /*0df0*/  IMAD.WIDE.U32 R8, R11, R24, R18 ;  /* 0x000000180b087225 */ /* 0x000fe200078e0012 */
[----:B------:R-:W-:-:S03]  /*0e00*/  ULDC UR4, c[0x0][0x154] ;  /* 0x0000550000047ab9 */ /* 0x000fc60000000800 */
[----:B------:R-:W-:Y:S01]  /*0e10*/  IMAD R10, R13, R24, RZ ;  /* 0x000000180d0a7224 */ /* 0x000fe200078e02ff */
[----:B------:R-:W2:Y:S01]  /*0e20*/  LDC R7, c[0x0][0x144] ;  /* 0x00005100ff077b82 */ /* 0x000ea20000000800 */
[----:B------:R-:W3:Y:S02]  /*0e30*/  F2I.U32.TRUNC.NTZ R2, R2 ;  /* 0x0000000200027305 */ /* 0x000ee4000020f000 */
[----:B------:R-:W-:-:S04]  /*0e40*/  IMAD R11, R11, R25, R10 ;  /* 0x000000190b0b7224 */ /* 0x000fc800078e020a */
[----:B------:R-:W-:Y:S01]  /*0e50*/  IMAD.IADD R9, R9, 0x1, R11 ;  /* 0x0000000109097824 */ /* 0x000fe200078e020b */
[----:B------:R-:W4:Y:S01]  /*0e60*/  LDC R22, c[0x0][0x608] ;  /* 0x00018200ff167b82 */ /* 0x000f220000000800 */
[----:B------:R-:W-:-:S03]  /*0e70*/  IMAD.MOV.U32 R11, RZ, RZ, -0x1 ;  /* 0xffffffffff0b7424 */ /* 0x000fc600078e00ff */
[--C-:B0-----:R-:W-:Y:S02]  /*0e80*/  SHF.R.U64 R20, R8, R12, R9.reuse ;  /* 0x0000000c08147219 */ /* 0x101fe40000001209 */
[----:B------:R-:W-:Y:S02]  /*0e90*/  I2FP.F32.U32 R8, R14 ;  /* 0x0000000e00087245 */ /* 0x000fe40000201000 */
[----:B------:R-:W0:Y:S01]  /*0ea0*/  LDC R24, c[0x0][0x658] ;  /* 0x00019600ff187b82 */ /* 0x000e220000000800 */
[----:B-1----:R-:W-:Y:S01]  /*0eb0*/  ISETP.NE.U32.AND P0, PT, R26, RZ, PT ;  /* 0x000000ff1a00720c */ /* 0x002fe20003f05070 */
[----:B---3--:R-:W-:Y:S02]  /*0ec0*/  IMAD.MOV R10, RZ, RZ, -R2 ;  /* 0x000000ffff0a7224 */ /* 0x008fe400078e0a02 */
[----:B------:R-:W-:Y:S01]  /*0ed0*/  FMUL R8, R8, UR4 ;  /* 0x0000000408087c20 */ /* 0x000fe20008400000 */
[----:B------:R-:W-:Y:S02]  /*0ee0*/  SHF.R.U32.HI R9, RZ, R12, R9 ;  /* 0x0000000cff097219 */ /* 0x000fe40000011609 */
[----:B------:R-:W-:Y:S01]  /*0ef0*/  ISETP.NE.AND.EX P0, PT, R27, RZ, PT, P0 ;  /* 0x000000ff1b00720c */ /* 0x000fe20003f05300 */
[----:B------:R1:W3:Y:S01]  /*0f00*/  F2I.U32.TRUNC.NTZ R15, R8 ;  /* 0x00000008000f7305 */ /* 0x0002e2000020f000 */
[----:B------:R-:W1:Y:S01]  /*0f10*/  LDC R19, c[0x0][0x148] ;  /* 0x00005200ff137b82 */ /* 0x000e620000000800 */
[----:B--2---:R-:W-:-:S07]  /*0f20*/  IMAD R2, R7, R10, R6 ;  /* 0x0000000a07027224 */ /* 0x004fce00078e0206 */
[----:B------:R-:W2:Y:S01]  /*0f30*/  LDC R25, c[0x0][0x600] ;  /* 0x00018000ff197b82 */ /* 0x000ea20000000800 */
[-CC-:B----4-:R-:W-:Y:S02]  /*0f40*/  SHF.R.U64 R32, R20, R22.reuse, R9.reuse ;  /* 0x0000001614207219 */ /* 0x190fe40000001209 */
[----:B------:R-:W-:Y:S01]  /*0f50*/  SHF.R.U32.HI R7, RZ, R22, R9 ;  /* 0x00000016ff077219 */ /* 0x000fe20000011609 */
[----:B------:R-:W-:-:S04]  /*0f60*/  IMAD.MOV.U32 R9, RZ, RZ, 0x1 ;  /* 0x00000001ff097424 */ /* 0x000fc800078e00ff */
[----:B------:R-:W4:Y:S01]  /*0f70*/  LDC R28, c[0x0][0x648] ;  /* 0x00019200ff1c7b82 */ /* 0x000f220000000800 */
[-C--:B0-----:R-:W-:Y:S02]  /*0f80*/  SHF.L.U32 R6, R11, R24.reuse, RZ ;  /* 0x000000180b067219 */ /* 0x081fe400000006ff */
[--C-:B------:R-:W-:Y:S02]  /*0f90*/  SHF.R.U64 R22, R32, R24, R7.reuse ;  /* 0x0000001820167219 */ /* 0x100fe40000001207 */
[----:B------:R-:W-:Y:S02]  /*0fa0*/  LOP3.LUT R13, RZ, R6, RZ, 0x33, !PT ;  /* 0x00000006ff0d7212 */ /* 0x000fe400078e33ff */
[-C--:B------:R-:W-:Y:S01]  /*0fb0*/  SHF.R.U32.HI R7, RZ, R24.reuse, R7 ;  /* 0x00000018ff077219 */ /* 0x080fe20000011607 */
[----:B------:R-:W0:Y:S01]  /*0fc0*/  LDC R29, c[0x0][0x638] ;  /* 0x00018e00ff1d7b82 */ /* 0x000e220000000800 */
[----:B------:R-:W-:Y:S01]  /*0fd0*/  SHF.L.U32 R12, R9, R24, RZ ;  /* 0x00000018090c7219 */ /* 0x000fe200000006ff */
[----:B------:R-:W-:-:S06]  /*0fe0*/  IMAD.MOV.U32 R6, RZ, RZ, R22 ;  /* 0x000000ffff067224 */ /* 0x000fcc00078e0016 */
[----:B------:R-:W0:Y:S01]  /*0ff0*/  LDC R30, c[0x0][0x610] ;  /* 0x00018400ff1e7b82 */ /* 0x000e220000000800 */
[----:B-1-3--:R-:W-:Y:S05]  /*1000*/  @!P0 BRA `(.L_x_12) ;  /* 0x0000000000288947 */ /* 0x00afea0003800000 */
[----:B------:R-:W1:Y:S02]  /*1010*/  LDC R11, c[0x0][0x64c] ;  /* 0x00019300ff0b7b82 */ /* 0x000e640000000800 */
[----:B-1----:R-:W-:-:S05]  /*1020*/  IADD3 R11, P0, R22, R11, RZ ;  /* 0x0000000b160b7210 */ /* 0x002fca0007f1e0ff */
        /* <DEDUP_REMOVED lines=8> */
.L_x_12:
[----:B----4-:R-:W-:Y:S01]  /*10b0*/  SHF.R.U64 R6, R6, R28, R7 ;  /* 0x0000001c06067219 */ /* 0x010fe20000001207 */
[----:B--2---:R-:W-:Y:S01]  /*10c0*/  VIADD R7, R25, 0xffffffff ;  /* 0xffffffff19077836 */ /* 0x004fe20000000000 */
[----:B------:R-:W-:Y:S01]  /*10d0*/  LOP3.LUT R13, R32, R13, RZ, 0xc0, !PT ;  /* 0x0000000d200d7212 */ /* 0x000fe200078ec0ff */
[----:B------:R-:W-:Y:S02]  /*10e0*/  IMAD.MOV R15, RZ, RZ, -R15 ;  /* 0x000000ffff0f7224 */ /* 0x000fe400078e0a0f */
[----:B------:R-:W-:Y:S01]  /*10f0*/  IMAD.MOV R8, RZ, RZ, -R6 ;  /* 0x000000ffff087224 */ /* 0x000fe200078e0a06 */
[----:B------:R-:W-:Y:S01]  /*1100*/  LOP3.LUT R7, R20, R7, RZ, 0xc0, !PT ;  /* 0x0000000714077212 */ /* 0x000fe200078ec0ff */
[----:B------:R-:W-:Y:S02]  /*1110*/  IMAD R13, R12, R6, R13 ;  /* 0x000000060c0d7224 */ /* 0x000fe400078e020d */
[----:B------:R-:W-:Y:S02]  /*1120*/  @P1 IMAD R2, R19, R15, R14 ;  /* 0x0000000f13021224 */ /* 0x000fe400078e020e */
[----:B0-----:R-:W-:-:S02]  /*1130*/  IMAD R6, R8, R29, R22 ;  /* 0x0000001d08067224 */ /* 0x001fc400078e0216 */
[----:B------:R-:W-:Y:S02]  /*1140*/  IMAD R2, R13, R30, R2 ;  /* 0x0000001e0d027224 */ /* 0x000fe400078e0202 */
[----:B------:R-:W-:Y:S02]  /*1150*/  IMAD R19, R6, R25, R7 ;  /* 0x0000001906137224 */ /* 0x000fe400078e0207 */
[----:B------:R-:W-:-:S03]  /*1160*/  IMAD.MOV.U32 R8, RZ, RZ, 0x1 ;  /* 0x00000001ff087424 */ /* 0x000fc600078e00ff */
[----:B------:R-:W-:Y:S02]  /*1170*/  SEL R22, R19, R2, !P1 ;  /* 0x0000000213167207 */ /* 0x000fe40004800000 */
[----:B------:R-:W-:Y:S01]  /*1180*/  SEL R19, R2, R19, !P1 ;  /* 0x0000001302137207 */ /* 0x000fe20004800000 */
[----:B------:R-:W-:-:S07]  /*1190*/  IMAD.MOV.U32 R2, RZ, RZ, R31 ;  /* 0x000000ffff027224 */ /* 0x000fce00078e001f */
.L_x_10:
[----:B------:R-:W-:Y:S05]  /*11a0*/  @!P2 BRA `(.L_x_13) ;  /* 0x000000840068a947 */ /* 0x000fea0003800000 */
[----:B------:R-:W-:-:S13]  /*11b0*/  ISETP.GT.U32.AND P0, PT, R33, 0x1, PT ;  /* 0x000000012100780c */ /* 0x000fda0003f04070 */
[----:B------:R-:W-:Y:S05]  /*11c0*/  @P0 EXIT ;  /* 0x000000000000094d */ /* 0x000fea0003800000 */
.L_x_14:
[----:B------:R-:W-:-:S08]  /*11d0*/  NOP ;  /* 0x0000000000007918 */ /* 0x000fd00000000000 */
[----:B------:R-:W1:Y:S02]  /*11e0*/  USETMAXREG.TRY_ALLOC.CTAPOOL UP0, 0xe8 ;  /* 0x000000e8000079c8 */ /* 0x000e640008000600 */
[----:B-1----:R-:W-:-:S13]  /*11f0*/  PLOP3.LUT P0, PT, PT, PT, UP0, 0x80, 0x0 ;  /* 0x000000000000781c */ /* 0x002fda0003f0f008 */
[----:B------:R-:W-:Y:S05]  /*1200*/  @!P0 BRA `(.L_x_14) ;  /* 0xfffffffc00f08947 */ /* 0x000fea000383ffff */
[----:B------:R-:W-:-:S13]  /*1210*/  LOP3.LUT P0, RZ, R8, 0xff, RZ, 0xc0, !PT ;  /* 0x000000ff08ff7812 */ /* 0x000fda000780c0ff */
[----:B------:R-:W-:Y:S05]  /*1220*/  @!P0 EXIT ;  /* 0x000000000000894d */ /* 0x000fea0003800000 */
[----:B------:R-:W1:Y:S01]  /*1230*/  S2UR UR4, SR_CgaCtaId ;  /* 0x00000000000479c3 */ /* 0x000e620000008800 */
[----:B------:R-:W-:Y:S01]  /*1240*/  VIADD R6, R5, 0xffffffff ;  /* 0xffffffff05067836 */ /* 0x000fe20000000000 */
[----:B------:R-:W-:Y:S01]  /*1250*/  SHF.R.S32.HI R0, RZ, 0x1f, R3 ;  /* 0x0000001fff007819 */ /* 0x000fe20000011403 */
[----:B------:R-:W-:Y:S01]  /*1260*/  UMOV UR40, 0x400 ;  /* 0x0000040000287882 */ /* 0x000fe20000000000 */
[----:B------:R-:W-:Y:S02]  /*1270*/  UISETP.LT.AND UP0, UPT, UR38, 0x1, UPT ;  /* 0x000000012600788c */ /* 0x000fe4000bf01270 */
[----:B------:R-:W-:Y:S01]  /*1280*/  R2UR UR41, R6 ;  /* 0x00000000062972ca */ /* 0x000fe200000e0000 */
[----:B------:R-:W-:Y:S01]  /*1290*/  ULDC UR5, c[0x0][0x284] ;  /* 0x0000a10000057ab9 */ /* 0x000fe20000000800 */
[CC--:B------:R-:W-:Y:S01]  /*12a0*/  LEA.HI R4, R0.reuse, R3.reuse, RZ, 0x2 ;  /* 0x0000000300047211 */ /* 0x0c0fe200078f10ff */
[----:B------:R-:W-:Y:S01]  /*12b0*/  USEL UR43, UR38, 0x1, UP0 ;  /* 0x00000001262b7887 */ /* 0x000fe20008000000 */
[----:B------:R-:W-:Y:S01]  /*12c0*/  LEA.HI R0, R0, R3, RZ, 0x5 ;  /* 0x0000000300007211 */ /* 0x000fe200078f28ff */
[----:B------:R-:W-:Y:S01]  /*12d0*/  USHF.L.U32 UR39, UR38, 0x1, URZ ;  /* 0x0000000126277899 */ /* 0x000fe2000800063f */
[--C-:B------:R-:W-:Y:S01]  /*12e0*/  SHF.R.S32.HI R138, RZ, 0x2, R4.reuse ;  /* 0x00000002ff8a7819 */ /* 0x100fe20000011404 */
[----:B------:R-:W-:Y:S01]  /*12f0*/  UIADD3 UR43, -UR43, UR38, URZ ;  /* 0x000000262b2b7290 */ /* 0x000fe2000fffe13f */
[----:B------:R-:W-:-:S02]  /*1300*/  SHF.R.S32.HI R5, RZ, 0x1f, R4 ;  /* 0x0000001fff057819 */ /* 0x000fc40000011404 */
[----:B------:R-:W-:Y:S02]  /*1310*/  LOP3.LUT R140, R4, 0xfffffffc, RZ, 0xc0, !PT ;  /* 0xfffffffc048c7812 */ /* 0x000fe400078ec0ff */
[----:B------:R-:W-:Y:S01]  /*1320*/  LEA.HI R5, R5, R138, RZ, 0x3 ;  /* 0x0000008a05057211 */ /* 0x000fe200078f18ff */
[----:B------:R-:W-:Y:S01]  /*1330*/  USHF.L.U32 UR41, UR41, 0x3, URZ ;  /* 0x0000000329297899 */ /* 0x000fe2000800063f */
[----:B------:R-:W-:Y:S01]  /*1340*/  ISETP.NE.AND P0, PT, R6, RZ, PT ;  /* 0x000000ff0600720c */ /* 0x000fe20003f05270 */
[----:B------:R-:W-:Y:S01]  /*1350*/  IMAD.IADD R140, R3, 0x1, -R140 ;  /* 0x00000001038c7824 */ /* 0x000fe200078e0a8c */
[----:B------:R-:W-:Y:S01]  /*1360*/  LOP3.LUT R5, R5, 0xfffffff8, RZ, 0xc0, !PT ;  /* 0xfffffff805057812 */ /* 0x000fe200078ec0ff */
[----:B-1----:R-:W-:Y:S02]  /*1370*/  ULEA UR40, UR4, UR40, 0x18 ;  /* 0x0000002804287291 */ /* 0x002fe4000f8ec03f */
[----:B------:R-:W-:Y:S01]  /*1380*/  IMAD.U32 R142, RZ, RZ, UR41 ;  /* 0x00000029ff8e7e24 */ /* 0x000fe2000f8e00ff */
[----:B------:R-:W-:Y:S01]  /*1390*/  SEL R147, RZ, 0x1, P0 ;  /* 0x00000001ff937807 */ /* 0x000fe20000000000 */
[----:B------:R-:W-:Y:S01]  /*13a0*/  IMAD.IADD R138, R138, 0x1, -R5 ;  /* 0x000000018a8a7824 */ /* 0x000fe200078e0a05 */
[----:B------:R-:W-:Y:S01]  /*13b0*/  UIADD3 UR42, UR40, 0x70, URZ ;  /* 0x00000070282a7890 */ /* 0x000fe2000fffe03f */
[----:B------:R-:W-:-:S02]  /*13c0*/  SHF.R.S32.HI R5, RZ, 0x5, R0 ;  /* 0x00000005ff057819 */ /* 0x000fc40000011400 */
[C---:B------:R-:W-:Y:S02]  /*13d0*/  LOP3.LUT R144, R142.reuse, 0x8, RZ, 0xc0, !PT ;  /* 0x000000088e907812 */ /* 0x040fe400078ec0ff */
[--C-:B------:R-:W-:Y:S01]  /*13e0*/  SHF.R.S32.HI R139, RZ, 0x1f, R138.reuse ;  /* 0x0000001fff8b7819 */ /* 0x100fe2000001148a */
[C-C-:B------:R-:W-:Y:S01]  /*13f0*/  IMAD R145, R5.reuse, -0x10, -R138.reuse ;  /* 0xfffffff005917824 */ /* 0x140fe200078e0a8a */
[----:B------:R-:W-:Y:S01]  /*1400*/  LOP3.LUT R142, R142, 0x8, RZ, 0xc, !PT ;  /* 0x000000088e8e7812 */ /* 0x000fe200078e0cff */
[----:B------:R-:W-:Y:S01]  /*1410*/  IMAD.U32 R141, RZ, RZ, UR42 ;  /* 0x0000002aff8d7e24 */ /* 0x000fe2000f8e00ff */
[----:B------:R-:W-:Y:S01]  /*1420*/  LOP3.LUT R144, R144, 0x18, RZ, 0x3c, !PT ;  /* 0x0000001890907812 */ /* 0x000fe200078e3cff */
[----:B------:R-:W-:-:S04]  /*1430*/  IMAD.WIDE R138, R5, 0x10, R138 ;  /* 0x00000010058a7825 */ /* 0x000fc800078e028a */
[----:B------:R-:W-:Y:S02]  /*1440*/  VIADD R143, R141, UR41 ;  /* 0x000000298d8f7c36 */ /* 0x000fe40008000000 */
[----:B------:R-:W-:-:S07]  /*1450*/  VIADD R145, R145, UR5 ;  /* 0x0000000591917c36 */ /* 0x000fce0008000000 */
.L_x_262:
[----:B------:R-:W-:Y:S01]  /*1460*/  SHF.L.U32 R0, R147, 0x1f, RZ ;  /* 0x0000001f93007819 */ /* 0x000fe200000006ff */
[----:B------:R-:W-:Y:S02]  /*1470*/  ULDC UR4, c[0x0][0x28c] ;  /* 0x0000a30000047ab9 */ /* 0x000fe40000000800 */
[----:B------:R-:W-:Y:S01]  /*1480*/  ISETP.LT.AND P1, PT, RZ, UR4, PT ;  /* 0x00000004ff007c0c */ /* 0x000fe2000bf21270 */
[----:B-1----:R-:W1:Y:S02]  /*1490*/  SYNCS.PHASECHK.TRANS64.TRYWAIT P0, [R141+UR41], R0 ;  /* 0x000000008d0075a7 */ /* 0x002e640008000169 */
[----:B-1-34-:R-:W-:Y:S10]  /*14a0*/  @!P0 BRA `(.L_x_15) ;  /* 0x0000009000e88947 */ /* 0x01aff40003800000 */
.L_x_286:
[----:B------:R-:W-:Y:S05]  /*14b0*/  @P1 BRA `(.L_x_16) ;  /* 0x0000000000401947 */ /* 0x000fea0003800000 */
[----:B-1----:R-:W-:Y:S01]  /*14c0*/  MOV R0, 0x0 ;  /* 0x0000000000007802 */ /* 0x002fe20000000f00 */
[----:B------:R-:W-:Y:S01]  /*14d0*/  ULDC.64 UR4, c[0x4][0x68] ;  /* 0x01001a0000047ab9 */ /* 0x000fe20000000a00 */
[----:B------:R-:W-:Y:S01]  /*14e0*/  ULDC.64 UR6, c[0x4][0x8] ;  /* 0x0100020000067ab9 */ /* 0x000fe20000000a00 */
[----:B------:R-:W-:Y:S01]  /*14f0*/  IMAD.U32 R4, RZ, RZ, UR4 ;  /* 0x00000004ff047e24 */ /* 0x000fe2000f8e00ff */
[----:B------:R1:W2:Y:S01]  /*1500*/  LDC.64 R14, c[0x4][R0] ;  /* 0x01000000000e7b82 */ /* 0x0002a20000000a00 */
[----:B------:R-:W-:Y:S01]  /*1510*/  IMAD.U32 R5, RZ, RZ, UR5 ;  /* 0x00000005ff057e24 */ /* 0x000fe2000f8e00ff */
[----:B------:R-:W-:Y:S01]  /*1520*/  ULDC.64 UR4, c[0x4][0x70] ;  /* 0x01001c0000047ab9 */ /* 0x000fe20000000a00 */
[----:B------:R-:W-:Y:S02]  /*1530*/  IMAD.U32 R10, RZ, RZ, UR6 ;  /* 0x00000006ff0a7e24 */ /* 0x000fe4000f8e00ff */
[----:B------:R-:W-:Y:S02]  /*1540*/  IMAD.U32 R6, RZ, RZ, UR4 ;  /* 0x00000004ff067e24 */ /* 0x000fe4000f8e00ff */
[----:B------:R-:W-:-:S02]  /*1550*/  IMAD.U32 R7, RZ, RZ, UR5 ;  /* 0x00000005ff077e24 */ /* 0x000fc4000f8e00ff */
[----:B------:R-:W-:Y:S02]  /*1560*/  IMAD.U32 R11, RZ, RZ, UR7 ;  /* 0x00000007ff0b7e24 */ /* 0x000fe4000f8e00ff */
[----:B------:R-:W-:Y:S02]  /*1570*/  IMAD.MOV.U32 R8, RZ, RZ, 0x1e1 ;  /* 0x000001e1ff087424 */ /* 0x000fe400078e00ff */
[----:B0-----:R-:W-:Y:S02]  /*1580*/  IMAD.MOV.U32 R12, RZ, RZ, 0x1 ;  /* 0x00000001ff0c7424 */ /* 0x001fe400078e00ff */
[----:B-1----:R-:W-:-:S07]  /*1590*/  IMAD.MOV.U32 R13, RZ, RZ, RZ ;  /* 0x000000ffff0d7224 */ /* 0x002fce00078e00ff */
[----:B------:R-:W-:-:S07]  /*15a0*/  LEPC R20, `(.L_x_16) ;  /* 0x000000001014794e */ /* 0x000fce0000000000 */
[----:B--2--5:R-:W-:Y:S05]  /*15b0*/  CALL.ABS.NOINC R14 ;  /* 0x000000000e007343 */ /* 0x024fea0003c00000 */
.L_x_16:
[----:B-1----:R-:W-:-:S04]  /*15c0*/  LOP3.LUT R0, R16, 0x1, RZ, 0xfc, !PT ;  /* 0x0000000110007812 */ /* 0x002fc800078efcff */
[----:B------:R-:W-:-:S13]  /*15d0*/  ISETP.NE.AND P0, PT, R0, 0x3, PT ;  /* 0x000000030000780c */ /* 0x000fda0003f05270 */
[----:B------:R-:W-:Y:S05]  /*15e0*/  @!P0 BRA `(.L_x_17) ;  /* 0x0000000000048947 */ /* 0x000fea0003800000 */
[----:B------:R-:W-:Y:S01]  /*15f0*/  BPT.TRAP 0x1 ;  /* 0x000000040000795c */ /* 0x000fe20000300000 */
.L_x_17:
[----:B------:R-:W-:Y:S02]  /*1600*/  IMAD.U32 R3, RZ, RZ, UR36 ;  /* 0x00000024ff037e24 */ /* 0x000fe4000f8e00ff */
[----:B------:R-:W-:-:S03]  /*1610*/  IMAD.U32 R0, RZ, RZ, UR37 ;  /* 0x00000025ff007e24 */ /* 0x000fc6000f8e00ff */
[----:B------:R-:W-:Y:S02]  /*1620*/  LEA R3, R3, UR40, 0x3 ;  /* 0x0000002803037c11 */ /* 0x000fe4000f8e18ff */
[----:B------:R-:W-:-:S04]  /*1630*/  SHF.L.U32 R0, R0, 0x1f, RZ ;  /* 0x0000001f00007819 */ /* 0x000fc800000006ff */
[----:B------:R1:W2:Y:S01]  /*1640*/  SYNCS.PHASECHK.TRANS64.TRYWAIT P1, [R3+URZ], R0 ;  /* 0x00000000030075a7 */ /* 0x0002a2000802017f */
[----:B------:R-:W-:Y:S05]  /*1650*/  @!P0 BRA `(.L_x_18) ;  /* 0x0000000000048947 */ /* 0x000fea0003800000 */
[----:B------:R-:W-:Y:S01]  /*1660*/  BPT.TRAP 0x1 ;  /* 0x000000040000795c */ /* 0x000fe20000300000 */
.L_x_18:
[----:B------:R-:W-:-:S05]  /*1670*/  IMAD.U32 R4, RZ, RZ, UR43 ;  /* 0x0000002bff047e24 */ /* 0x000fca000f8e00ff */
[----:B------:R-:W-:Y:S01]  /*1680*/  ISETP.GE.AND P2, PT, R4, 0x1, PT ;  /* 0x000000010400780c */ /* 0x000fe20003f46270 */
[----:B--2---:R-:W-:-:S12]  /*1690*/  @P1 BRA `(.L_x_19) ;  /* 0x0000000000081947 */ /* 0x004fd80003800000 */
[----:B------:R-:W2:Y:S02]  /*16a0*/  SYNCS.PHASECHK.TRANS64.TRYWAIT P1, [R3+URZ], R0 ;  /* 0x00000000030075a7 */ /* 0x000ea4000802017f */
[----:B--2---:R-:W-:Y:S05]  /*16b0*/  @!P1 BRA `(.L_x_20) ;  /* 0x0000009000789947 */ /* 0x004fea0003800000 */
.L_x_19:
[----:B------:R-:W-:Y:S05]  /*16c0*/  WARPSYNC.ALL ;  /* 0x0000000000007948 */ /* 0x000fea0003800000 */
[----:B------:R-:W-:Y:S01]  /*16d0*/  UIADD3 UR4, UR40, 0x180, URZ ;  /* 0x0000018028047890 */ /* 0x000fe2000fffe03f */
[----:B------:R-:W-:Y:S01]  /*16e0*/  WARPGROUP.ARRIVE ;  /* 0x00000000000079c5 */ /* 0x000fe20000000000 */
[----:B------:R-:W-:Y:S02]  /*16f0*/  UIADD3 UR5, UR40, 0xc180, URZ ;  /* 0x0000c18028057890 */ /* 0x000fe4000fffe03f */
[----:B------:R-:W-:Y:S02]  /*1700*/  USHF.R.U32.HI UR4, URZ, 0x4, UR4 ;  /* 0x000000043f047899 */ /* 0x000fe40008011604 */
[----:B------:R-:W-:-:S02]  /*1710*/  USHF.R.U32.HI UR5, URZ, 0x4, UR5 ;  /* 0x000000043f057899 */ /* 0x000fc40008011605 */
[----:B------:R-:W-:Y:S02]  /*1720*/  ULOP3.LUT UR4, UR4, 0x3fff, URZ, 0xc0, !UPT ;  /* 0x00003fff04047892 */ /* 0x000fe4000f8ec03f */
[----:B------:R-:W-:Y:S02]  /*1730*/  ULOP3.LUT UR5, UR5, 0x3fff, URZ, 0xc0, !UPT ;  /* 0x00003fff05057892 */ /* 0x000fe4000f8ec03f */
[----:B------:R-:W-:Y:S02]  /*1740*/  ULOP3.LUT UR4, UR4, 0x10000, URZ, 0xfc, !UPT ;  /* 0x0001000004047892 */ /* 0x000fe4000f8efc3f */
[----:B------:R-:W-:Y:S02]  /*1750*/  ULOP3.LUT UR5, UR5, 0x10000, URZ, 0xfc, !UPT ;  /* 0x0001000005057892 */ /* 0x000fe4000f8efc3f */
[----:B------:R-:W-:Y:S02]  /*1760*/  ULEA UR8, UR36, UR4, 0x9 ;  /* 0x0000000424087291 */ /* 0x000fe4000f8e483f */
[----:B------:R-:W-:Y:S01]  /*1770*/  UIMAD UR6, UR36, 0x700, UR5 ;  /* 0x00000700240678a4 */ /* 0x000fe2000f8e0205 */
[----:B------:R-:W-:Y:S01]  /*1780*/  UMOV UR9, 0x40000040 ;  /* 0x4000004000097882 */ /* 0x000fe20000000000 */
[----:B------:R-:W-:-:S02]  /*1790*/  UMOV UR11, 0x40000040 ;  /* 0x40000040000b7882 */ /* 0x000fc40000000000 */
[----:B------:R-:W-:Y:S01]  /*17a0*/  UIADD3 UR14, UR6, 0x100, URZ ;  /* 0x00000100060e7890 */ /* 0x000fe2000fffe03f */
[----:B------:R-:W-:Y:S02]  /*17b0*/  UMOV UR12, UR8 ;  /* 0x00000008000c7c82 */ /* 0x000fe40008000000 */
[----:B------:R-:W-:Y:S01]  /*17c0*/  UMOV UR10, UR6 ;  /* 0x00000006000a7c82 */ /* 0x000fe20008000000 */
[----:B------:R-:W-:Y:S01]  /*17d0*/  UMOV UR13, UR9 ;  /* 0x00000009000d7c82 */ /* 0x000fe20008000000 */
[----:B------:R-:W-:Y:S01]  /*17e0*/  IGMMA.64x32x32.S8.S8 R120, gdesc[UR8], RZ, !UPT, gsb0 ;  /* 0x01200000087879f1 */ /* 0x000fe2000c0410ff */
[----:B------:R-:W-:Y:S01]  /*17f0*/  UMOV UR15, 0x40000040 ;  /* 0x40000040000f7882 */ /* 0x000fe20000000000 */
[----:B------:R-:W-:Y:S02]  /*1800*/  UIADD3 UR7, UR6, 0x200, URZ ;  /* 0x0000020006077890 */ /* 0x000fe4000fffe03f */
[----:B------:R-:W-:Y:S02]  /*1810*/  UIADD3 UR10, UR6, 0x300, URZ ;  /* 0x00000300060a7890 */ /* 0x000fe4000fffe03f */
[----:B------:R-:W-:Y:S01]  /*1820*/  UIADD3 UR11, UR6, 0x400, URZ ;  /* 0x00000400060b7890 */ /* 0x000fe2000fffe03f */
[----:B------:R-:W-:-:S02]  /*1830*/  WARPGROUP.DEPBAR.LE gsb0, 0x0 ;  /* 0x00008000000079c5 */ /* 0x000fc40000010000 */
[----:B------:R-:W-:-:S06]  /*1840*/  WARPGROUP.ARRIVE ;  /* 0x00000000000079c5 */ /* 0x000fcc0000000000 */
[----:B------:R-:W-:Y:S01]  /*1850*/  IGMMA.64x32x32.S8.S8 R104, gdesc[UR12], RZ, !UPT, gsb0 ;  /* 0x012000000c6879f1 */ /* 0x000fe2000c0410ff */
[----:B------:R-:W-:Y:S01]  /*1860*/  UMOV UR12, UR8 ;  /* 0x00000008000c7c82 */ /* 0x000fe20008000000 */
[----:B------:R-:W-:Y:S01]  /*1870*/  UMOV UR13, UR9 ;  /* 0x00000009000d7c82 */ /* 0x000fe20008000000 */
[----:B------:R-:W-:Y:S01]  /*1880*/  UMOV UR14, UR7 ;  /* 0x00000007000e7c82 */ /* 0x000fe20008000000 */
[----:B------:R-:W-:Y:S01]  /*1890*/  UMOV UR15, 0x40000040 ;  /* 0x40000040000f7882 */ /* 0x000fe20000000000 */
[----:B------:R-:W-:Y:S01]  /*18a0*/  UIADD3 UR7, UR6, 0x500, URZ ;  /* 0x0000050006077890 */ /* 0x000fe2000fffe03f */
[----:B------:R-:W-:Y:S02]  /*18b0*/  WARPGROUP.DEPBAR.LE gsb0, 0x0 ;  /* 0x00008000000079c5 */ /* 0x000fe40000010000 */
        /* <DEDUP_REMOVED lines=14> */
[----:B------:R-:W-:Y:S01]  /*19a0*/  UMOV UR11, 0x40000040 ;  /* 0x40000040000b7882 */ /* 0x000fe20000000000 */
        /* <DEDUP_REMOVED lines=15> */
[----:B------:R-:W-:Y:S02]  /*1aa0*/  UIADD3 UR9, UR6, 0x202, URZ ;  /* 0x0000020206097890 */ /* 0x000fe4000fffe03f */
[----:B------:R-:W-:Y:S01]  /*1ab0*/  UIADD3 UR10, UR6, 0x302, URZ ;  /* 0x00000302060a7890 */ /* 0x000fe2000fffe03f */
[----:B------:R-:W-:Y:S02]  /*1ac0*/  WARPGROUP.DEPBAR.LE gsb0, 0x0 ;  /* 0x00008000000079c5 */ /* 0x000fe40000010000 */
[----:B------:R-:W-:-:S06]  /*1ad0*/  WARPGROUP.ARRIVE ;  /* 0x00000000000079c5 */ /* 0x000fcc0000000000 */
[----:B------:R-:W-:Y:S01]  /*1ae0*/  IGMMA.64x32x32.S8.S8 R24, gdesc[UR12], RZ, !UPT, gsb0 ;  /* 0x012000000c1879f1 */ /* 0x000fe2000c0410ff */
[----:B------:R-:W-:Y:S02]  /*1af0*/  UIADD3 UR12, UR8, 0x2, URZ ;  /* 0x00000002080c7890 */ /* 0x000fe4000fffe03f */
[----:B------:R-:W-:Y:S01]  /*1b00*/  UIADD3 UR14, UR6, 0x2, URZ ;  /* 0x00000002060e7890 */ /* 0x000fe2000fffe03f */
[----:B------:R-:W-:Y:S01]  /*1b10*/  UMOV UR13, 0x40000040 ;  /* 0x40000040000d7882 */ /* 0x000fe20000000000 */
[----:B------:R-:W-:Y:S01]  /*1b20*/  UMOV UR15, 0x40000040 ;  /* 0x40000040000f7882 */ /* 0x000fe20000000000 */
[----:B------:R-:W-:Y:S02]  /*1b30*/  WARPGROUP.DEPBAR.LE gsb0, 0x0 ;  /* 0x00008000000079c5 */ /* 0x000fe40000010000 */
[----:B------:R-:W-:-:S06]  /*1b40*/  WARPGROUP.ARRIVE ;  /* 0x00000000000079c5 */ /* 0x000fcc0000000000 */
[----:B------:R-:W-:Y:S01]  /*1b50*/  IGMMA.64x32x32.S8.S8 R120, gdesc[UR12], R120, gsb0 ;  /* 0x012000000c7879f1 */ /* 0x000fe20008041078 */
[----:B------:R-:W-:Y:S01]  /*1b60*/  UMOV UR14, UR7 ;  /* 0x00000007000e7c82 */ /* 0x000fe20008000000 */
[----:B------:R-:W-:Y:S01]  /*1b70*/  UMOV UR15, 0x40000040 ;  /* 0x40000040000f7882 */ /* 0x000fe20000000000 */
[----:B------:R-:W-:Y:S01]  /*1b80*/  UIADD3 UR7, UR6, 0x402, URZ ;  /* 0x0000040206077890 */ /* 0x000fe2000fffe03f */
        /* <DEDUP_REMOVED lines=33> */
[----:B------:R-:W-:Y:S02]  /*1da0*/  UIADD3 UR12, UR8, 0x4, URZ ;  /* 0x00000004080c7890 */ /* 0x000fe4000fffe03f */
[----:B------:R-:W-:Y:S01]  /*1db0*/  UIADD3 UR14, UR6, 0x4, URZ ;  /* 0x00000004060e7890 */ /* 0x000fe2000fffe03f */
[----:B------:R-:W-:Y:S01]  /*1dc0*/  UMOV UR13, 0x40000040 ;  /* 0x40000040000d7882 */ /* 0x000fe20000000000 */
        /* <DEDUP_REMOVED lines=54> */
[----:B------:R-:W-:Y:S02]  /*2130*/  UIADD3 UR12, UR6, 0x506, URZ ;  /* 0x00000506060c7890 */ /* 0x000fe4000fffe03f */
[----:B------:R-:W-:Y:S01]  /*2140*/  UIADD3 UR6, UR6, 0x606, URZ ;  /* 0x0000060606067890 */ /* 0x000fe2000fffe03f */
[----:B------:R-:W-:Y:S02]  /*2150*/  WARPGROUP.DEPBAR.LE gsb0, 0x0 ;  /* 0x00008000000079c5 */ /* 0x000fe40000010000 */
[----:B------:R-:W-:-:S06]  /*2160*/  WARPGROUP.ARRIVE ;  /* 0x00000000000079c5 */ /* 0x000fcc0000000000 */
[----:B------:R-:W-:Y:S01]  /*2170*/  IGMMA.64x32x32.S8.S8 R88, gdesc[UR8], R88, gsb0 ;  /* 0x01200000085879f1 */ /* 0x000fe20008041058 */
[----:B------:R-:W-:Y:S01]  /*2180*/  UMOV UR10, UR13 ;  /* 0x0000000d000a7c82 */ /* 0x000fe20008000000 */
[----:B------:R-:W-:Y:S01]  /*2190*/  UMOV UR11, 0x40000040 ;  /* 0x40000040000b7882 */ /* 0x000fe20000000000 */
        /* <DEDUP_REMOVED lines=17> */
[----:B------:R-:W-:Y:S03]  /*22b0*/  IGMMA.64x32x32.S8.S8 R24, gdesc[UR8], R24, gsb0 ;  /* 0x01200000081879f1 */ /* 0x000fe60008041018 */
[----:B------:R-:W-:Y:S02]  /*22c0*/  WARPGROUP.DEPBAR.LE gsb0, 0x0 ;  /* 0x00008000000079c5 */ /* 0x000fe40000010000 */
[----:B------:R-:W-:Y:S05]  /*22d0*/  @!P2 BRA `(.L_x_21) ;  /* 0x0000000c0050a947 */ /* 0x000fea0003800000 */
[----:B------:R-:W-:Y:S01]  /*22e0*/  UIADD3 UR7, UR36, 0x1, URZ ;  /* 0x0000000124077890 */ /* 0x000fe2000fffe03f */
[----:B-12---:R-:W-:-:S03]  /*22f0*/  IMAD.U32 R0, RZ, RZ, UR43 ;  /* 0x0000002bff007e24 */ /* 0x006fc6000f8e00ff */
[----:B------:R-:W-:-:S04]  /*2300*/  UISETP.NE.AND UP0, UPT, UR7, 0x6, UPT ;  /* 0x000000060700788c */ /* 0x000fc8000bf05270 */
[----:B------:R-:W-:Y:S02]  /*2310*/  USEL UR6, URZ, 0x1, UP0 ;  /* 0x000000013f067887 */ /* 0x000fe40008000000 */
[----:B------:R-:W-:Y:S02]  /*2320*/  USEL UR7, UR7, URZ, UP0 ;  /* 0x0000003f07077287 */ /* 0x000fe40008000000 */
[----:B------:R-:W-:-:S06]  /*2330*/  ULOP3.LUT UR6, UR37, UR6, URZ, 0x3c, !UPT ;  /* 0x0000000625067292 */ /* 0x000fcc000f8e3c3f */
[----:B------:R-:W-:Y:S01]  /*2340*/  IMAD.U32 R5, RZ, RZ, UR6 ;  /* 0x00000006ff057e24 */ /* 0x000fe2000f8e00ff */
[----:B------:R-:W-:-:S06]  /*2350*/  UMOV UR6, UR36 ;  /* 0x0000002400067c82 */ /* 0x000fcc0008000000 */
.L_x_28:
[----:B-12---:R-:W-:Y:S05]  /*2360*/  @!P0 BRA `(.L_x_22) ;  /* 0x0000000000048947 */ /* 0x006fea0003800000 */
[----:B------:R-:W-:Y:S01]  /*2370*/  BPT.TRAP 0x1 ;  /* 0x000000040000795c */ /* 0x000fe20000300000 */
.L_x_22:
[----:B------:R-:W-:Y:S01]  /*2380*/  ULEA UR8, UR7, UR40, 0x3 ;  /* 0x0000002807087291 */ /* 0x000fe2000f8e183f */
[----:B------:R-:W-:-:S08]  /*2390*/  SHF.L.U32 R3, R5, 0x1f, RZ ;  /* 0x0000001f05037819 */ /* 0x000fd000000006ff */
[----:B------:R1:W2:Y:S01]  /*23a0*/  SYNCS.PHASECHK.TRANS64.TRYWAIT P1, [UR8], R3 ;  /* 0x00000003ff0075a7 */ /* 0x0002a20008020148 */
[----:B------:R-:W-:Y:S05]  /*23b0*/  @!P0 BRA `(.L_x_23) ;  /* 0x0000000000048947 */ /* 0x000fea0003800000 */
[----:B------:R-:W-:Y:S01]  /*23c0*/  BPT.TRAP 0x1 ;  /* 0x000000040000795c */ /* 0x000fe20000300000 */
.L_x_23:
[----:B--2---:R-:W-:Y:S05]  /*23d0*/  @P1 BRA `(.L_x_24) ;  /* 0x0000000000081947 */ /* 0x004fea0003800000 */
[----:B------:R-:W2:Y:S02]  /*23e0*/  SYNCS.PHASECHK.TRANS64.TRYWAIT P1, [UR8], R3 ;  /* 0x00000003ff0075a7 */ /* 0x000ea40008020148 */
[----:B--2---:R-:W-:Y:S05]  /*23f0*/  @!P1 BRA `(.L_x_25) ;  /* 0x00000084003c9947 */ /* 0x004fea0003800000 */
.L_x_24:
[----:B------:R-:W-:Y:S01]  /*2400*/  ULEA UR10, UR7, UR4, 0x9 ;  /* 0x00000004070a7291 */ /* 0x000fe2000f8e483f */
[----:B------:R-:W-:Y:S01]  /*2410*/  WARPGROUP.ARRIVE ;  /* 0x00000000000079c5 */ /* 0x000fe20000000000 */
[----:B------:R-:W-:Y:S01]  /*2420*/  UIMAD UR8, UR7, 0x700, UR5 ;  /* 0x00000700070878a4 */ /* 0x000fe2000f8e0205 */
[----:B------:R-:W-:Y:S01]  /*2430*/  UMOV UR13, 0x40000040 ;  /* 0x40000040000d7882 */ /* 0x000fe20000000000 */
[----:B------:R-:W-:Y:S02]  /*2440*/  UMOV UR15, 0x40000040 ;  /* 0x40000040000f7882 */ /* 0x000fe40000000000 */
[----:B------:R-:W-:Y:S01]  /*2450*/  UIADD3 UR9, UR8, 0x100, URZ ;  /* 0x0000010008097890 */ /* 0x000fe2000fffe03f */
[----:B------:R-:W-:Y:S02]  /*2460*/  UMOV UR12, UR10 ;  /* 0x0000000a000c7c82 */ /* 0x000fe40008000000 */
[----:B------:R-:W-:Y:S01]  /*2470*/  UMOV UR14, UR8 ;  /* 0x00000008000e7c82 */ /* 0x000fe20008000000 */
[----:B------:R-:W-:Y:S01]  /*2480*/  UIADD3 UR11, UR8, 0x200, URZ ;  /* 0x00000200080b7890 */ /* 0x000fe2000fffe03f */
[----:B------:R-:W-:Y:S01]  /*2490*/  IGMMA.64x32x32.S8.S8 R120, gdesc[UR12], R120, gsb0 ;  /* 0x012000000c7879f1 */ /* 0x000fe20008041078 */
[----:B------:R-:W-:Y:S01]  /*24a0*/  UMOV UR15, 0x40000040 ;  /* 0x40000040000f7882 */ /* 0x000fe20000000000 */
[----:B------:R-:W-:Y:S01]  /*24b0*/  UMOV UR14, UR9 ;  /* 0x00000009000e7c82 */ /* 0x000fe20008000000 */
[----:B------:R-:W-:-:S02]  /*24c0*/  UIADD3 UR16, UR8, 0x300, URZ ;  /* 0x0000030008107890 */ /* 0x000fc4000fffe03f */
        /* <DEDUP_REMOVED lines=162> */
[----:B------:R-:W-:Y:S01]  /*2ef0*/  BPT.TRAP 0x1 ;  /* 0x000000040000795c */ /* 0x000fe20000300000 */
.L_x_26:
[----:B------:R-:W-:Y:S01]  /*2f00*/  ULEA UR8, UR6, UR40, 0x3 ;  /* 0x0000002806087291 */ /* 0x000fe2000f8e183f */
[----:B------:R-:W-:-:S03]  /*2f10*/  ISETP.GT.U32.AND P1, PT, R16, 0x1, PT ;  /* 0x000000011000780c */ /* 0x000fc60003f24070 */
[----:B------:R-:W-:-:S04]  /*2f20*/  UIADD3 UR8, UR8, 0x30, URZ ;  /* 0x0000003008087890 */ /* 0x000fc8000fffe03f */
[----:B------:R-:W-:-:S09]  /*2f30*/  UPRMT UR8, URZ, 0x654, UR8 ;  /* 0x000006543f087896 */ /* 0x000fd20008000008 */
[----:B------:R-:W-:Y:S01]  /*2f40*/  SYNCS.ARRIVE.TRANS64.RED.A1T0 RZ, [UR8], RZ ;  /* 0x000000ffffff79a7 */ /* 0x000fe20008100408 */
[----:B------:R-:W-:Y:S05]  /*2f50*/  @P1 BRA `(.L_x_27) ;  /* 0x0000000000041947 */ /* 0x000fea0003800000 */
[----:B------:R-:W-:Y:S01]  /*2f60*/  BPT.TRAP 0x1 ;  /* 0x000000040000795c */ /* 0x000fe20000300000 */
.L_x_27:
[----:B------:R-:W-:Y:S01]  /*2f70*/  UIADD3 UR7, UR7, 0x1, URZ ;  /* 0x0000000107077890 */ /* 0x000fe2000fffe03f */
[C---:B------:R-:W-:Y:S01]  /*2f80*/  ISETP.GT.AND P1, PT, R0.reuse, 0x1, PT ;  /* 0x000000010000780c */ /* 0x040fe20003f24270 */
[----:B------:R-:W-:Y:S01]  /*2f90*/  UIADD3 UR6, UR6, 0x1, URZ ;  /* 0x0000000106067890 */ /* 0x000fe2000fffe03f */
[----:B------:R-:W-:Y:S01]  /*2fa0*/  VIADD R0, R0, 0xffffffff ;  /* 0xffffffff00007836 */ /* 0x000fe20000000000 */
[----:B------:R-:W-:Y:S02]  /*2fb0*/  UISETP.NE.AND UP0, UPT, UR7, 0x6, UPT ;  /* 0x000000060700788c */ /* 0x000fe4000bf05270 */
[----:B------:R-:W-:Y:S02]  /*2fc0*/  UISETP.NE.AND UP1, UPT, UR6, 0x6, UPT ;  /* 0x000000060600788c */ /* 0x000fe4000bf25270 */
[----:B------:R-:W-:Y:S02]  /*2fd0*/  USEL UR8, URZ, 0x1, UP0 ;  /* 0x000000013f087887 */ /* 0x000fe40008000000 */
[----:B------:R-:W-:-:S02]  /*2fe0*/  USEL UR7, UR7, URZ, UP0 ;  /* 0x0000003f07077287 */ /* 0x000fc40008000000 */
[----:B------:R-:W-:Y:S02]  /*2ff0*/  USEL UR6, UR6, URZ, UP1 ;  /* 0x0000003f06067287 */ /* 0x000fe40008800000 */
[----:B------:R-:W-:Y:S01]  /*3000*/  LOP3.LUT R5, R5, UR8, RZ, 0x3c, !PT ;  /* 0x0000000805057c12 */ /* 0x000fe2000f8e3cff */
[----:B------:R-:W-:Y:S09]  /*3010*/  @P1 BRA `(.L_x_28) ;  /* 0xfffffff000d01947 */ /* 0x000ff2000383ffff */
.L_x_21:
[----:B-12---:R-:W1:Y:S01]  /*3020*/  LDC R0, c[0x0][0x28c] ;  /* 0x0000a300ff007b82 */ /* 0x006e620000000800 */
[----:B------:R2:W-:Y:S01]  /*3030*/  SYNCS.ARRIVE.TRANS64.A1T0 RZ, [R142+UR42], RZ ;  /* 0x000000ff8eff79a7 */ /* 0x0005e2000810002a */
[----:B-1----:R-:W-:-:S13]  /*3040*/  ISETP.GE.AND P1, PT, R0, 0x1, PT ;  /* 0x000000010000780c */ /* 0x002fda0003f26270 */
[----:B--2---:R-:W-:Y:S05]  /*3050*/  @!P1 BRA `(.L_x_29) ;  /* 0x0000000000349947 */ /* 0x004fea0003800000 */
[----:B------:R-:W-:Y:S05]  /*3060*/  @!P0 BRA `(.L_x_30) ;  /* 0x0000000000048947 */ /* 0x000fea0003800000 */
[----:B------:R-:W-:Y:S01]  /*3070*/  BPT.TRAP 0x1 ;  /* 0x000000040000795c */ /* 0x000fe20000300000 */
.L_x_30:
[----:B------:R-:W-:Y:S01]  /*3080*/  UIADD3 UR6, UR43, UR36, URZ ;  /* 0x000000242b067290 */ /* 0x000fe2000fffe03f */
[----:B------:R-:W-:-:S03]  /*3090*/  ISETP.GT.U32.AND P0, PT, R16, 0x1, PT ;  /* 0x000000011000780c */ /* 0x000fc60003f04070 */
[----:B------:R-:W-:-:S04]  /*30a0*/  UIMAD.WIDE.U32 UR4, UR6, -0x55555555, URZ ;  /* 0xaaaaaaab060478a5 */ /* 0x000fc8000f8e003f */
[----:B------:R-:W-:-:S04]  /*30b0*/  USHF.R.U32.HI UR4, URZ, 0x2, UR5 ;  /* 0x000000023f047899 */ /* 0x000fc80008011605 */
[----:B------:R-:W-:-:S04]  /*30c0*/  UIMAD UR6, UR4, -0x6, UR6 ;  /* 0xfffffffa040678a4 */ /* 0x000fc8000f8e0206 */
[----:B------:R-:W-:-:S04]  /*30d0*/  ULEA UR6, UR6, UR40, 0x3 ;  /* 0x0000002806067291 */ /* 0x000fc8000f8e183f */
[----:B------:R-:W-:-:S04]  /*30e0*/  UIADD3 UR6, UR6, 0x30, URZ ;  /* 0x0000003006067890 */ /* 0x000fc8000fffe03f */
[----:B------:R-:W-:-:S09]  /*30f0*/  UPRMT UR6, URZ, 0x654, UR6 ;  /* 0x000006543f067896 */ /* 0x000fd20008000006 */
[----:B------:R-:W-:Y:S01]  /*3100*/  SYNCS.ARRIVE.TRANS64.RED.A1T0 RZ, [UR6], RZ ;  /* 0x000000ffffff79a7 */ /* 0x000fe20008100406 */
[----:B------:R-:W-:Y:S05]  /*3110*/  @P0 BRA `(.L_x_29) ;  /* 0x0000000000040947 */ /* 0x000fea0003800000 */
[----:B------:R-:W-:Y:S01]  /*3120*/  BPT.TRAP 0x1 ;  /* 0x000000040000795c */ /* 0x000fe20000300000 */
.L_x_29:
[----:B------:R-:W-:Y:S01]  /*3130*/  SHF.L.U32 R0, R147, 0x1f, RZ ;  /* 0x0000001f93007819 */ /* 0x000fe200000006ff */
[----:B------:R-:W-:Y:S01]  /*3140*/  UIADD3 UR36, UR39, UR36, URZ ;  /* 0x0000002427247290 */ /* 0x000fe2000fffe03f */
[----:B------:R-:W1:Y:S01]  /*3150*/  LDC R7, c[0x0][0x288] ;  /* 0x0000a200ff077b82 */ /* 0x000e620000000800 */
[----:B------:R-:W-:Y:S01]  /*3160*/  UISETP.GE.U32.AND UP1, UPT, UR39, 0x6, UPT ;  /* 0x000000062700788c */ /* 0x000fe2000bf26070 */
[----:B------:R-:W-:Y:S01]  /*3170*/  IMAD.SHL.U32 R8, R140, 0x2, RZ ;  /* 0x000000028c087824 */ /* 0x000fe200078e00ff */
[----:B------:R-:W-:Y:S02]  /*3180*/  UISETP.GT.U32.AND UP0, UPT, UR36, 0x5, UPT ;  /* 0x000000052400788c */ /* 0x000fe4000bf04070 */
[----:B------:R-:W-:Y:S02]  /*3190*/  UIMAD.WIDE.U32 UR4, UR36, -0x55555555, URZ ;  /* 0xaaaaaaab240478a5 */ /* 0x000fe4000f8e003f */
[----:B------:R-:W-:Y:S01]  /*31a0*/  UISETP.LT.U32.AND UP0, UPT, UR39, 0x6, UP0 ;  /* 0x000000062700788c */ /* 0x000fe20008701070 */
[----:B------:R-:W2:Y:S01]  /*31b0*/  SYNCS.PHASECHK.TRANS64.TRYWAIT P0, [R141+UR41+0x10], R0 ;  /* 0x000010008d0075a7 */ /* 0x000ea20008000169 */
[----:B------:R-:W-:Y:S01]  /*31c0*/  USHF.R.U32.HI UR4, URZ, 0x2, UR5 ;  /* 0x000000023f047899 */ /* 0x000fe20008011605 */
[----:B------:R-:W-:Y:S01]  /*31d0*/  SHF.R.S32.HI R9, RZ, 0x1f, R8 ;  /* 0x0000001fff097819 */ /* 0x000fe20000011408 */
[----:B------:R-:W-:-:S02]  /*31e0*/  USEL UR6, URZ, 0x1, !UP0 ;  /* 0x000000013f067887 */ /* 0x000fc4000c000000 */
[----:B------:R-:W-:Y:S02]  /*31f0*/  UIMAD UR36, UR4, -0x6, UR36 ;  /* 0xfffffffa042478a4 */ /* 0x000fe4000f8e0224 */
[----:B------:R-:W-:-:S04]  /*3200*/  ULOP3.LUT UR37, UR37, UR6, URZ, 0x3c, !UPT ;  /* 0x0000000625257292 */ /* 0x000fc8000f8e3c3f */
[----:B------:R-:W-:Y:S01]  /*3210*/  @UP1 ULOP3.LUT UR37, UR37, 0x1, UR4, 0x78, !UPT ;  /* 0x0000000125251892 */ /* 0x000fe2000f8e7804 */
[----:B-12---:R-:W-:Y:S11]  /*3220*/  @!P0 BRA `(.L_x_31) ;  /* 0x0000007400c88947 */ /* 0x006ff60003800000 */
.L_x_287:
[----:B-1----:R-:W-:Y:S01]  /*3230*/  IMAD.SHL.U32 R0, R19, 0x40, RZ ;  /* 0x0000004013007824 */ /* 0x002fe200078e00ff */
[----:B------:R-:W-:Y:S01]  /*3240*/  ULDC UR6, c[0x0][0x284] ;  /* 0x0000a10000067ab9 */ /* 0x000fe20000000800 */
[----:B------:R-:W-:Y:S01]  /*3250*/  IMAD R11, R22, 0xe0, RZ ;  /* 0x000000e0160b7824 */ /* 0x000fe200078e02ff */
[----:B------:R-:W-:Y:S01]  /*3260*/  SHF.R.S32.HI R150, RZ, 0x1f, R2 ;  /* 0x0000001fff967819 */ /* 0x000fe20000011402 */
[----:B------:R-:W-:Y:S01]  /*3270*/  ULDC.64 UR4, c[0x0][0x5d0] ;  /* 0x0001740000047ab9 */ /* 0x000fe20000000a00 */
[----:B------:R-:W-:Y:S01]  /*3280*/  ISETP.GE.AND P0, PT, R0, UR6, PT ;  /* 0x0000000600007c0c */ /* 0x000fe2000bf06270 */
[----:B------:R-:W-:Y:S01]  /*3290*/  IMAD.WIDE.U32 R4, R2, UR4, R8 ;  /* 0x0000000402047c25 */ /* 0x000fe2000f8e0008 */
[----:B------:R-:W-:Y:S02]  /*32a0*/  SHF.R.S32.HI R22, RZ, 0x1f, R11 ;  /* 0x0000001fff167819 */ /* 0x000fe4000001140b */
[C---:B------:R-:W-:Y:S01]  /*32b0*/  ISETP.GE.OR P0, PT, R11.reuse, R7, P0 ;  /* 0x000000070b00720c */ /* 0x040fe20000706670 */
[----:B------:R-:W-:Y:S01]  /*32c0*/  IMAD R3, R150, UR4, RZ ;  /* 0x0000000496037c24 */ /* 0x000fe2000f8e02ff */
[----:B------:R-:W-:-:S03]  /*32d0*/  IADD3 R4, P1, R11, R4, RZ ;  /* 0x000000040b047210 */ /* 0x000fc60007f3e0ff */
[----:B------:R-:W-:-:S05]  /*32e0*/  IMAD R3, R2, UR5, R3 ;  /* 0x0000000502037c24 */ /* 0x000fca000f8e0203 */
[----:B------:R-:W-:-:S03]  /*32f0*/  IADD3.X R5, R22, R5, R3, P1, !PT ;  /* 0x0000000516057210 */ /* 0x000fc60000ffe403 */
[----:B------:R-:W-:Y:S05]  /*3300*/  @P0 BRA `(.L_x_32) ;  /* 0x0000005c00600947 */ /* 0x000fea0003800000 */
[----:B------:R-:W1:Y:S01]  /*3310*/  LDC.64 R14, c[0x0][0x5c8] ;  /* 0x00017200ff0e7b82 */ /* 0x000e620000000a00 */
[----:B0-----:R-:W-:Y:S01]  /*3320*/  IMAD.WIDE R12, R19, 0x40, R138 ;  /* 0x00000040130c7825 */ /* 0x001fe200078e028a */
[----:B------:R-:W-:Y:S01]  /*3330*/  ULDC.64 UR4, c[0x0][0x5c0] ;  /* 0x0001700000047ab9 */ /* 0x000fe20000000a00 */
[----:B------:R-:W-:Y:S02]  /*3340*/  BSSY B0, `(.L_x_32) ;  /* 0x00005d4000007945 */ /* 0x000fe40003800000 */
[----:B------:R-:W-:Y:S02]  /*3350*/  IMAD R10, R140, -0x2, R7 ;  /* 0xfffffffe8c0a7824 */ /* 0x000fe400078e0207 */
[----:B------:R-:W-:Y:S02]  /*3360*/  IMAD.IADD R0, R145, 0x1, -R0 ;  /* 0x0000000191007824 */ /* 0x000fe400078e0a00 */
[----:B------:R-:W-:Y:S02]  /*3370*/  IMAD.IADD R10, R10, 0x1, -R11 ;  /* 0x000000010a0a7824 */ /* 0x000fe400078e0a0b */
[----:B-1----:R-:W-:-:S02]  /*3380*/  IMAD R3, R13, R14, RZ ;  /* 0x0000000e0d037224 */ /* 0x002fc400078e02ff */
[----:B------:R-:W-:-:S04]  /*3390*/  IMAD.WIDE.U32 R4, R12, R14, R4 ;  /* 0x0000000e0c047225 */ /* 0x000fc800078e0004 */
[----:B------:R-:W-:Y:S01]  /*33a0*/  IMAD R3, R12, R15, R3 ;  /* 0x0000000f0c037224 */ /* 0x000fe200078e0203 */
[----:B------:R-:W-:-:S03]  /*33b0*/  IADD3 R4, P0, R4, UR4, RZ ;  /* 0x0000000404047c10 */ /* 0x000fc6000ff1e0ff */
[----:B------:R-:W-:Y:S01]  /*33c0*/  IMAD.IADD R3, R5, 0x1, R3 ;  /* 0x0000000105037824 */ /* 0x000fe200078e0203 */
[----:B------:R-:W-:-:S04]  /*33d0*/  LEA R6, P1, R14, R4, 0x3 ;  /* 0x000000040e067211 */ /* 0x000fc800078218ff */
[----:B------:R-:W-:Y:S02]  /*33e0*/  IADD3.X R5, R3, UR5, RZ, P0, !PT ;  /* 0x0000000503057c10 */ /* 0x000fe400087fe4ff */
[----:B-----5:R-:W-:Y:S02]  /*33f0*/  ISETP.NE.AND P0, PT, R136, RZ, PT ;  /* 0x000000ff8800720c */ /* 0x020fe40003f05270 */
[----:B------:R-:W-:-:S11]  /*3400*/  LEA.HI.X R7, R14, R5, R15, 0x3, P1 ;  /* 0x000000050e077211 */ /* 0x000fd600008f1c0f */
[----:B------:R-:W-:Y:S05]  /*3410*/  @!P0 BRA `(.L_x_33) ;  /* 0x0000004000f88947 */ /* 0x000fea0003800000 */
[----:B------:R-:W0:Y:S01]  /*3420*/  LDC.64 R20, c[0x0][0x5b0] ;  /* 0x00016c00ff147b82 */ /* 0x000e220000000a00 */
[----:B------:R-:W-:Y:S01]  /*3430*/  ULDC.64 UR4, c[0x0][0x5b8] ;  /* 0x00016e0000047ab9 */ /* 0x000fe20000000a00 */
[----:B------:R-:W-:Y:S01]  /*3440*/  ISETP.GE.AND P3, PT, R10, 0x1, PT ;  /* 0x000000010a00780c */ /* 0x000fe20003f66270 */
[----:B------:R-:W-:Y:S01]  /*3450*/  IMAD.WIDE.U32 R8, R2, UR4, R8 ;  /* 0x0000000402087c25 */ /* 0x000fe2000f8e0008 */
[----:B------:R-:W-:Y:S02]  /*3460*/  BSSY B1, `(.L_x_34) ;  /* 0x000000e000017945 */ /* 0x000fe40003800000 */
[----:B------:R-:W-:Y:S01]  /*3470*/  ISETP.LT.OR P1, PT, R0, 0x1, !P3 ;  /* 0x000000010000780c */ /* 0x000fe20005f21670 */
[----:B------:R-:W-:Y:S01]  /*3480*/  IMAD R3, R150, UR4, RZ ;  /* 0x0000000496037c24 */ /* 0x000fe2000f8e02ff */
[----:B------:R-:W1:Y:S01]  /*3490*/  LDC.64 R148, c[0x0][0x5a8] ;  /* 0x00016a00ff947b82 */ /* 0x000e620000000a00 */
[----:B------:R-:W-:Y:S02]  /*34a0*/  IADD3 R14, P0, R11, R8, RZ ;  /* 0x000000080b0e7210 */ /* 0x000fe40007f1e0ff */
[----:B------:R-:W-:-:S05]  /*34b0*/  IMAD R3, R2, UR5, R3 ;  /* 0x0000000502037c24 */ /* 0x000fca000f8e0203 */
[----:B------:R-:W-:Y:S01]  /*34c0*/  IADD3.X R15, R22, R9, R3, P0, !PT ;  /* 0x00000009160f7210 */ /* 0x000fe200007fe403 */
[-C--:B0-----:R-:W-:Y:S02]  /*34d0*/  IMAD R8, R13, R20.reuse, RZ ;  /* 0x000000140d087224 */ /* 0x081fe400078e02ff */
[----:B------:R-:W-:-:S04]  /*34e0*/  IMAD.WIDE.U32 R2, R12, R20, R14 ;  /* 0x000000140c027225 */ /* 0x000fc800078e000e */
[----:B------:R-:W-:Y:S01]  /*34f0*/  IMAD R19, R12, R21, R8 ;  /* 0x000000150c137224 */ /* 0x000fe200078e0208 */
[----:B-1----:R-:W-:-:S04]  /*3500*/  IADD3 R2, P0, R2, R148, RZ ;  /* 0x0000009402027210 */ /* 0x002fc80007f1e0ff */
[----:B------:R-:W-:Y:S01]  /*3510*/  IADD3.X R3, R149, R3, R19, P0, !PT ;  /* 0x0000000395037210 */ /* 0x000fe200007fe413 */
[----:B------:R-:W-:Y:S08]  /*3520*/  @P1 BRA `(.L_x_35) ;  /* 0x0000000000041947 */ /* 0x000ff00003800000 */
[----:B------:R0:W5:Y:S02]  /*3530*/  LDG.E.U8 R146, desc[UR44][R2.64] ;  /* 0x0000002c02927981 */ /* 0x000164000c1e1100 */
.L_x_35:
[----:B------:R-:W-:Y:S05]  /*3540*/  BSYNC B1 ;  /* 0x0000000000017941 */ /* 0x000fea0003800000 */
.L_x_34:
[----:B-----5:R-:W-:Y:S01]  /*3550*/  LOP3.LUT R11, R146, 0xffff, RZ, 0xc0, !PT ;  /* 0x0000ffff920b7812 */ /* 0x020fe200078ec0ff */
[C---:B------:R-:W-:Y:S01]  /*3560*/  IMAD.SHL.U32 R8, R20.reuse, 0x8, RZ ;  /* 0x0000000814087824 */ /* 0x040fe200078e00ff */
[----:B------:R-:W-:Y:S01]  /*3570*/  SHF.L.U64.HI R9, R20, 0x3, R21 ;  /* 0x0000000314097819 */ /* 0x000fe20000010215 */
[----:B------:R-:W-:Y:S01]  /*3580*/  BSSY B1, `(.L_x_36) ;  /* 0x000000e000017945 */ /* 0x000fe20003800000 */
[----:B------:R-:W-:Y:S02]  /*3590*/  PRMT R11, R11, 0x8880, RZ ;  /* 0x000088800b0b7816 */ /* 0x000fe400000000ff */
[----:B------:R-:W-:Y:S01]  /*35a0*/  ISETP.GE.AND P2, PT, R10, 0x2, PT ;  /* 0x000000020a00780c */ /* 0x000fe20003f46270 */
[----:B------:R-:W-:-:S03]  /*35b0*/  IMAD.WIDE.U32 R8, R12, R20, R8 ;  /* 0x000000140c087225 */ /* 0x000fc600078e0008 */
[----:B------:R-:W-:Y:S01]  /*35c0*/  ISETP.LT.OR P0, PT, R0, 0x1, !P2 ;  /* 0x000000010000780c */ /* 0x000fe20005701670 */
[----:B------:R-:W-:Y:S01]  /*35d0*/  IMAD R12, R11, R136, RZ ;  /* 0x000000880b0c7224 */ /* 0x000fe200078e02ff */
[----:B------:R-:W-:Y:S01]  /*35e0*/  IADD3 R8, P4, P5, R14, R148, R8 ;  /* 0x000000940e087210 */ /* 0x000fe20007d9e008 */
[----:B------:R-:W-:Y:S02]  /*35f0*/  IMAD.IADD R13, R19, 0x1, R9 ;  /* 0x00000001130d7824 */ /* 0x000fe400078e0209 */
[----:B------:R-:W-:-:S05]  /*3600*/  @!P1 IMAD R11, R120, R137, R12 ;  /* 0x00000089780b9224 */ /* 0x000fca00078e020c */
[----:B------:R1:W-:Y:S03]  /*3610*/  @!P1 STG.E.U8 desc[UR44][R4.64], R11 ;  /* 0x0000000b04009986 */ /* 0x0003e6000c10112c */
[----:B------:R-:W-:Y:S05]  /*3620*/  @P0 BRA `(.L_x_37) ;  /* 0x00000000000c0947 */ /* 0x000fea0003800000 */
[----:B------:R-:W1:Y:S02]  /*3630*/  LDG.E.U8 R146, desc[UR44][R2.64+0x1] ;  /* 0x0000012c02927981 */ /* 0x000e64000c1e1100 */
[----:B-1----:R-:W-:-:S05]  /*3640*/  PRMT R11, R146, 0x8880, RZ ;  /* 0x00008880920b7816 */ /* 0x002fca00000000ff */
[----:B------:R-:W-:-:S07]  /*3650*/  IMAD R12, R11, R136, RZ ;  /* 0x000000880b0c7224 */ /* 0x000fce00078e02ff */
.L_x_37:
[----:B------:R-:W-:Y:S05]  /*3660*/  BSYNC B1 ;  /* 0x0000000000017941 */ /* 0x000fea0003800000 */
.L_x_36:
[----:B------:R-:W-:Y:S01]  /*3670*/  ISETP.LT.OR P3, PT, R0, 0x9, !P3 ;  /* 0x000000090000780c */ /* 0x000fe20005f61670 */
[----:B------:R-:W-:Y:S01]  /*3680*/  @!P0 IMAD R121, R121, R137, R12 ;  /* 0x0000008979798224 */ /* 0x000fe200078e020c */
[C---:B------:R-:W-:Y:S01]  /*3690*/  ISETP.GE.AND P1, PT, R10.reuse, 0x9, PT ;  /* 0x000000090a00780c */ /* 0x040fe20003f26270 */
[----:B------:R-:W-:Y:S01]  /*36a0*/  BSSY B1, `(.L_x_38) ;  /* 0x000000b000017945 */ /* 0x000fe20003800000 */
[----:B------:R-:W-:Y:S02]  /*36b0*/  IADD3.X R9, R15, R149, R13, P4, P5 ;  /* 0x000000950f097210 */ /* 0x000fe400027ea40d */
[----:B------:R2:W-:Y:S01]  /*36c0*/  @!P0 STG.E.U8 desc[UR44][R4.64+0x1], R121 ;  /* 0x0000017904008986 */ /* 0x0005e2000c10112c */
[----:B------:R-:W-:Y:S02]  /*36d0*/  ISETP.GE.AND P0, PT, R10, 0xa, PT ;  /* 0x0000000a0a00780c */ /* 0x000fe40003f06270 */
[C---:B------:R-:W-:Y:S02]  /*36e0*/  ISETP.LT.OR P2, PT, R0.reuse, 0x9, !P2 ;  /* 0x000000090000780c */ /* 0x040fe40005741670 */
[----:B------:R-:W-:-:S02]  /*36f0*/  ISETP.LT.OR P5, PT, R0, 0x1, !P1 ;  /* 0x000000010000780c */ /* 0x000fc40004fa1670 */
[----:B------:R-:W-:Y:S01]  /*3700*/  ISETP.LT.OR P4, PT, R0, 0x1, !P0 ;  /* 0x000000010000780c */ /* 0x000fe20004781670 */
[----:B------:R-:W-:-:S12]  /*3710*/  @P3 BRA `(.L_x_39) ;  /* 0x00000000000c3947 */ /* 0x000fd80003800000 */
[----:B------:R-:W1:Y:S02]  /*3720*/  LDG.E.U8 R146, desc[UR44][R8.64] ;  /* 0x0000002c08927981 */ /* 0x000e64000c1e1100 */
[----:B-1----:R-:W-:-:S05]  /*3730*/  PRMT R11, R146, 0x8880, RZ ;  /* 0x00008880920b7816 */ /* 0x002fca00000000ff */
[----:B------:R-:W-:-:S07]  /*3740*/  IMAD R12, R11, R136, RZ ;  /* 0x000000880b0c7224 */ /* 0x000fce00078e02ff */
.L_x_39:
[----:B------:R-:W-:Y:S05]  /*3750*/  BSYNC B1 ;  /* 0x0000000000017941 */ /* 0x000fea0003800000 */
.L_x_38:
[----:B-1----:R-:W-:Y:S01]  /*3760*/  @!P3 IMAD R11, R122, R137, R12 ;  /* 0x000000897a0bb224 */ /* 0x002fe200078e020c */
[----:B------:R-:W-:Y:S04]  /*3770*/  BSSY B1, `(.L_x_40) ;  /* 0x0000006000017945 */ /* 0x000fe80003800000 */
[----:B------:R1:W-:Y:S01]  /*3780*/  @!P3 STG.E.U8 desc[UR44][R6.64], R11 ;  /* 0x0000000b0600b986 */ /* 0x0003e2000c10112c */
[----:B------:R-:W-:Y:S05]  /*3790*/  @P2 BRA `(.L_x_41) ;  /* 0x00000000000c2947 */ /* 0x000fea0003800000 */
[----:B------:R-:W1:Y:S02]  /*37a0*/  LDG.E.U8 R146, desc[UR44][R8.64+0x1] ;  /* 0x0000012c08927981 */ /* 0x000e64000c1e1100 */
[----:B-1----:R-:W-:-:S05]  /*37b0*/  PRMT R11, R146, 0x8880, RZ ;  /* 0x00008880920b7816 */ /* 0x002fca00000000ff */
[----:B------:R-:W-:-:S07]  /*37c0*/  IMAD R12, R11, R136, RZ ;  /* 0x000000880b0c7224 */ /* 0x000fce00078e02ff */
.L_x_41:
[----:B------:R-:W-:Y:S05]  /*37d0*/  BSYNC B1 ;  /* 0x0000000000017941 */ /* 0x000fea0003800000 */
.L_x_40:
[----:B------:R-:W-:Y:S01]  /*37e0*/  @!P2 IMAD R123, R123, R137, R12 ;  /* 0x000000897b7ba224 */ /* 0x000fe200078e020c */
[----:B------:R-:W-:Y:S04]  /*37f0*/  BSSY B1, `(.L_x_42) ;  /* 0x0000006000017945 */ /* 0x000fe80003800000 */
[----:B------:R3:W-:Y:S01]  /*3800*/  @!P2 STG.E.U8 desc[UR44][R6.64+0x1], R123 ;  /* 0x0000017b0600a986 */ /* 0x0007e2000c10112c */
[----:B------:R-:W-:Y:S05]  /*3810*/  @P5 BRA `(.L_x_43) ;  /* 0x00000000000c5947 */ /* 0x000fea0003800000 */
[----:B------:R-:W1:Y:S02]  /*3820*/  LDG.E.U8 R146, desc[UR44][R2.64+0x8] ;  /* 0x0000082c02927981 */ /* 0x000e64000c1e1100 */
[----:B-1----:R-:W-:-:S05]  /*3830*/  PRMT R11, R146, 0x8880, RZ ;  /* 0x00008880920b7816 */ /* 0x002fca00000000ff */
[----:B------:R-:W-:-:S07]  /*3840*/  IMAD R12, R11, R136, RZ ;  /* 0x000000880b0c7224 */ /* 0x000fce00078e02ff */
.L_x_43:
[----:B------:R-:W-:Y:S05]  /*3850*/  BSYNC B1 ;  /* 0x0000000000017941 */ /* 0x000fea0003800000 */
.L_x_42:
[----:B-1----:R-:W-:Y:S01]  /*3860*/  @!P5 IMAD R11, R124, R137, R12 ;  /* 0x000000897c0bd224 */ /* 0x002fe200078e020c */
[----:B------:R-:W-:Y:S04]  /*3870*/  BSSY B1, `(.L_x_44) ;  /* 0x0000006000017945 */ /* 0x000fe80003800000 */
[----:B------:R1:W-:Y:S01]  /*3880*/  @!P5 STG.E.U8 desc[UR44][R4.64+0x8], R11 ;  /* 0x0000080b0400d986 */ /* 0x0003e2000c10112c */
[----:B------:R-:W-:Y:S05]  /*3890*/  @P4 BRA `(.L_x_45) ;  /* 0x00000000000c4947 */ /* 0x000fea0003800000 */
[----:B------:R-:W1:Y:S02]  /*38a0*/  LDG.E.U8 R146, desc[UR44][R2.64+0x9] ;  /* 0x0000092c02927981 */ /* 0x000e64000c1e1100 */
[----:B-1----:R-:W-:-:S05]  /*38b0*/  PRMT R11, R146, 0x8880, RZ ;  /* 0x00008880920b7816 */ /* 0x002fca00000000ff */
[----:B------:R-:W-:-:S07]  /*38c0*/  IMAD R12, R11, R136, RZ ;  /* 0x000000880b0c7224 */ /* 0x000fce00078e02ff */
.L_x_45:
[----:B------:R-:W-:Y:S05]  /*38d0*/  BSYNC B1 ;  /* 0x0000000000017941 */ /* 0x000fea0003800000 */
.L_x_44:
[----:B------:R-:W-:Y:S01]  /*38e0*/  ISETP.LT.OR P1, PT, R0, 0x9, !P1 ;  /* 0x000000090000780c */ /* 0x000fe20004f21670 */
[----:B------:R-:W-:Y:S01]  /*38f0*/  @!P4 IMAD R125, R125, R137, R12 ;  /* 0x000000897d7dc224 */ /* 0x000fe200078e020c */
[C---:B------:R-:W-:Y:S01]  /*3900*/  ISETP.GE.AND P3, PT, R10.reuse, 0x11, PT ;  /* 0x000000110a00780c */ /* 0x040fe20003f66270 */
[----:B------:R-:W-:Y:S01]  /*3910*/  BSSY B1, `(.L_x_46) ;  /* 0x000000a000017945 */ /* 0x000fe20003800000 */
[----:B------:R-:W-:Y:S02]  /*3920*/  ISETP.GE.AND P2, PT, R10, 0x12, PT ;  /* 0x000000120a00780c */ /* 0x000fe40003f46270 */
[----:B------:R4:W-:Y:S01]  /*3930*/  @!P4 STG.E.U8 desc[UR44][R4.64+0x9], R125 ;  /* 0x0000097d0400c986 */ /* 0x0009e2000c10112c */
[C---:B------:R-:W-:Y:S02]  /*3940*/  ISETP.LT.OR P0, PT, R0.reuse, 0x9, !P0 ;  /* 0x000000090000780c */ /* 0x040fe40004701670 */
[C---:B------:R-:W-:Y:S02]  /*3950*/  ISETP.LT.OR P5, PT, R0.reuse, 0x1, !P3 ;  /* 0x000000010000780c */ /* 0x040fe40005fa1670 */
[----:B------:R-:W-:-:S02]  /*3960*/  ISETP.LT.OR P4, PT, R0, 0x1, !P2 ;  /* 0x000000010000780c */ /* 0x000fc40005781670 */
[----:B------:R-:W-:Y:S11]  /*3970*/  @P1 BRA `(.L_x_47) ;  /* 0x00000000000c1947 */ /* 0x000ff60003800000 */
[----:B------:R-:W1:Y:S02]  /*3980*/  LDG.E.U8 R146, desc[UR44][R8.64+0x8] ;  /* 0x0000082c08927981 */ /* 0x000e64000c1e1100 */
[----:B-1----:R-:W-:-:S05]  /*3990*/  PRMT R11, R146, 0x8880, RZ ;  /* 0x00008880920b7816 */ /* 0x002fca00000000ff */
[----:B------:R-:W-:-:S07]  /*39a0*/  IMAD R12, R11, R136, RZ ;  /* 0x000000880b0c7224 */ /* 0x000fce00078e02ff */
.L_x_47:
[----:B------:R-:W-:Y:S05]  /*39b0*/  BSYNC B1 ;  /* 0x0000000000017941 */ /* 0x000fea0003800000 */
.L_x_46:
[----:B-1----:R-:W-:Y:S01]  /*39c0*/  @!P1 IMAD R11, R126, R137, R12 ;  /* 0x000000897e0b9224 */ /* 0x002fe200078e020c */
[----:B------:R-:W-:Y:S04]  /*39d0*/  BSSY B1, `(.L_x_48) ;  /* 0x0000006000017945 */ /* 0x000fe80003800000 */
[----:B------:R1:W-:Y:S01]  /*39e0*/  @!P1 STG.E.U8 desc[UR44][R6.64+0x8], R11 ;  /* 0x0000080b06009986 */ /* 0x0003e2000c10112c */
[----:B------:R-:W-:Y:S05]  /*39f0*/  @P0 BRA `(.L_x_49) ;  /* 0x00000000000c0947 */ /* 0x000fea0003800000 */
[----:B------:R-:W1:Y:S02]  /*3a00*/  LDG.E.U8 R146, desc[UR44][R8.64+0x9] ;  /* 0x0000092c08927981 */ /* 0x000e64000c1e1100 */
[----:B-1----:R-:W-:-:S05]  /*3a10*/  PRMT R11, R146, 0x8880, RZ ;  /* 0x00008880920b7816 */ /* 0x002fca00000000ff */
[----:B------:R-:W-:-:S07]  /*3a20*/  IMAD R12, R11, R136, RZ ;  /* 0x000000880b0c7224 */ /* 0x000fce00078e02ff */
.L_x_49:
[----:B------:R-:W-:Y:S05]  /*3a30*/  BSYNC B1 ;  /* 0x0000000000017941 */ /* 0x000fea0003800000 */
.L_x_48:
[----:B------:R-:W-:Y:S01]  /*3a40*/  @!P0 IMAD R127, R127, R137, R12 ;  /* 0x000000897f7f8224 */ /* 0x000fe200078e020c */
[----:B------:R-:W-:Y:S04]  /*3a50*/  BSSY B1, `(.L_x_50) ;  /* 0x0000006000017945 */ /* 0x000fe80003800000 */
[----:B------:R0:W-:Y:S01]  /*3a60*/  @!P0 STG.E.U8 desc[UR44][R6.64+0x9], R127 ;  /* 0x0000097f06008986 */ /* 0x0001e2000c10112c */
[----:B------:R-:W-:Y:S05]  /*3a70*/  @P5 BRA `(.L_x_51) ;  /* 0x00000000000c5947 */ /* 0x000fea0003800000 */
[----:B------:R-:W1:Y:S02]  /*3a80*/  LDG.E.U8 R146, desc[UR44][R2.64+0x10] ;  /* 0x0000102c02927981 */ /* 0x000e64000c1e1100 */
[----:B-1----:R-:W-:-:S05]  /*3a90*/  PRMT R11, R146, 0x8880, RZ ;  /* 0x00008880920b7816 */ /* 0x002fca00000000ff */
[----:B------:R-:W-:-:S07]  /*3aa0*/  IMAD R12, R11, R136, RZ ;  /* 0x000000880b0c7224 */ /* 0x000fce00078e02ff */
.L_x_51:
[----:B------:R-:W-:Y:S05]  /*3ab0*/  BSYNC B1 ;  /* 0x0000000000017941 */ /* 0x000fea0003800000 */
.L_x_50:
[----:B-1----:R-:W-:Y:S01]  /*3ac0*/  @!P5 IMAD R11, R128, R137, R12 ;  /* 0x00000089800bd224 */ /* 0x002fe200078e020c */
[----:B------:R-:W-:Y:S04]  /*3ad0*/  BSSY B1, `(.L_x_52) ;  /* 0x0000006000017945 */ /* 0x000fe80003800000 */
[----:B------:R1:W-:Y:S01]  /*3ae0*/  @!P5 STG.E.U8 desc[UR44][R4.64+0x10], R11 ;  /* 0x0000100b0400d986 */ /* 0x0003e2000c10112c */
[----:B------:R-:W-:Y:S05]  /*3af0*/  @P4 BRA `(.L_x_53) ;  /* 0x00000000000c4947 */ /* 0x000fea0003800000 */
[----:B------:R-:W1:Y:S02]  /*3b00*/  LDG.E.U8 R146, desc[UR44][R2.64+0x11] ;  /* 0x0000112c02927981 */ /* 0x000e64000c1e1100 */
[----:B-1----:R-:W-:-:S05]  /*3b10*/  PRMT R11, R146, 0x8880, RZ ;  /* 0x00008880920b7816 */ /* 0x002fca00000000ff */
[----:B------:R-:W-:-:S07]  /*3b20*/  IMAD R12, R11, R136, RZ ;  /* 0x000000880b0c7224 */ /* 0x000fce00078e02ff */
.L_x_53:
[----:B------:R-:W-:Y:S05]  /*3b30*/  BSYNC B1 ;  /* 0x0000000000017941 */ /* 0x000fea0003800000 */
.L_x_52:
        /* <DEDUP_REMOVED lines=13> */
.L_x_55:
[----:B------:R-:W-:Y:S05]  /*3c10*/  BSYNC B1 ;  /* 0x0000000000017941 */ /* 0x000fea0003800000 */
.L_x_54:
[----:B-1----:R-:W-:Y:S01]  /*3c20*/  @!P3 IMAD R11, R130, R137, R12 ;  /* 0x00000089820bb224 */ /* 0x002fe200078e020c */
[----:B------:R-:W-:Y:S04]  /*3c30*/  BSSY B1, `(.L_x_56) ;  /* 0x0000006000017945 */ /* 0x000fe80003800000 */
[----:B------:R1:W-:Y:S01]  /*3c40*/  @!P3 STG.E.U8 desc[UR44][R6.64+0x10], R11 ;  /* 0x0000100b0600b986 */ /* 0x0003e2000c10112c */
[----:B------:R-:W-:Y:S05]  /*3c50*/  @P2 BRA `(.L_x_57) ;  /* 0x00000000000c2947 */ /* 0x000fea0003800000 */
[----:B------:R-:W1:Y:S02]  /*3c60*/  LDG.E.U8 R146, desc[UR44][R8.64+0x11] ;  /* 0x0000112c08927981 */ /* 0x000e64000c1e1100 */
[----:B-1----:R-:W-:-:S05]  /*3c70*/  PRMT R11, R146, 0x8880, RZ ;  /* 0x00008880920b7816 */ /* 0x002fca00000000ff */
[----:B------:R-:W-:-:S07]  /*3c80*/  IMAD R12, R11, R136, RZ ;  /* 0x000000880b0c7224 */ /* 0x000fce00078e02ff */
.L_x_57:
[----:B------:R-:W-:Y:S05]  /*3c90*/  BSYNC B1 ;  /* 0x0000000000017941 */ /* 0x000fea0003800000 */
.L_x_56:
[----:B------:R-:W-:Y:S01]  /*3ca0*/  @!P2 IMAD R131, R131, R137, R12 ;  /* 0x000000898383a224 */ /* 0x000fe200078e020c */
[----:B------:R-:W-:Y:S04]  /*3cb0*/  BSSY B1, `(.L_x_58) ;  /* 0x0000006000017945 */ /* 0x000fe80003800000 */
[----:B------:R0:W-:Y:S01]  /*3cc0*/  @!P2 STG.E.U8 desc[UR44][R6.64+0x11], R131 ;  /* 0x000011830600a986 */ /* 0x0001e2000c10112c */
[----:B------:R-:W-:Y:S05]  /*3cd0*/  @P5 BRA `(.L_x_59) ;  /* 0x00000000000c5947 */ /* 0x000fea0003800000 */
[----:B------:R-:W1:Y:S02]  /*3ce0*/  LDG.E.U8 R146, desc[UR44][R2.64+0x18] ;  /* 0x0000182c02927981 */ /* 0x000e64000c1e1100 */
[----:B-1----:R-:W-:-:S05]  /*3cf0*/  PRMT R11, R146, 0x8880, RZ ;  /* 0x00008880920b7816 */ /* 0x002fca00000000ff */
[----:B------:R-:W-:-:S07]  /*3d00*/  IMAD R12, R11, R136, RZ ;  /* 0x000000880b0c7224 */ /* 0x000fce00078e02ff */
.L_x_59:
[----:B------:R-:W-:Y:S05]  /*3d10*/  BSYNC B1 ;  /* 0x0000000000017941 */ /* 0x000fea0003800000 */
.L_x_58:
[----:B-1----:R-:W-:Y:S01]  /*3d20*/  @!P5 IMAD R11, R132, R137, R12 ;  /* 0x00000089840bd224 */ /* 0x002fe200078e020c */
[----:B------:R-:W-:Y:S04]  /*3d30*/  BSSY B1, `(.L_x_60) ;  /* 0x0000006000017945 */ /* 0x000fe80003800000 */
[----:B------:R1:W-:Y:S01]  /*3d40*/  @!P5 STG.E.U8 desc[UR44][R4.64+0x18], R11 ;  /* 0x0000180b0400d986 */ /* 0x0003e2000c10112c */
[----:B------:R-:W-:Y:S05]  /*3d50*/  @P4 BRA `(.L_x_61) ;  /* 0x00000000000c4947 */ /* 0x000fea0003800000 */
[----:B------:R-:W1:Y:S02]  /*3d60*/  LDG.E.U8 R146, desc[UR44][R2.64+0x19] ;  /* 0x0000192c02927981 */ /* 0x000e64000c1e1100 */
[----:B-1----:R-:W-:-:S05]  /*3d70*/  PRMT R11, R146, 0x8880, RZ ;  /* 0x00008880920b7816 */ /* 0x002fca00000000ff */
[----:B------:R-:W-:-:S07]  /*3d80*/  IMAD R12, R11, R136, RZ ;  /* 0x000000880b0c7224 */ /* 0x000fce00078e02ff */
.L_x_61:
[----:B------:R-:W-:Y:S05]  /*3d90*/  BSYNC B1 ;  /* 0x0000000000017941 */ /* 0x000fea0003800000 */
.L_x_60:
        /* <DEDUP_REMOVED lines=13> */
.L_x_63:
[----:B------:R-:W-:Y:S05]  /*3e70*/  BSYNC B1 ;  /* 0x0000000000017941 */ /* 0x000fea0003800000 */
.L_x_62:
[----:B-1----:R-:W-:Y:S01]  /*3e80*/  @!P1 IMAD R11, R134, R137, R12 ;  /* 0x00000089860b9224 */ /* 0x002fe200078e020c */
[----:B------:R-:W-:Y:S04]  /*3e90*/  BSSY B1, `(.L_x_64) ;  /* 0x0000006000017945 */ /* 0x000fe80003800000 */
[----:B------:R1:W-:Y:S01]  /*3ea0*/  @!P1 STG.E.U8 desc[UR44][R6.64+0x18], R11 ;  /* 0x0000180b06009986 */ /* 0x0003e2000c10112c */
[----:B------:R-:W-:Y:S05]  /*3eb0*/  @P0 BRA `(.L_x_65) ;  /* 0x00000000000c0947 */ /* 0x000fea0003800000 */
[----:B------:R-:W1:Y:S02]  /*3ec0*/  LDG.E.U8 R146, desc[UR44][R8.64+0x19] ;  /* 0x0000192c08927981 */ /* 0x000e64000c1e1100 */
[----:B-1----:R-:W-:-:S05]  /*3ed0*/  PRMT R11, R146, 0x8880, RZ ;  /* 0x00008880920b7816 */ /* 0x002fca00000000ff */
[----:B------:R-:W-:-:S07]  /*3ee0*/  IMAD R12, R11, R136, RZ ;  /* 0x000000880b0c7224 */ /* 0x000fce00078e02ff */
.L_x_65:
[----:B------:R-:W-:Y:S05]  /*3ef0*/  BSYNC B1 ;  /* 0x0000000000017941 */ /* 0x000fea0003800000 */
.L_x_64:
[----:B------:R-:W-:Y:S01]  /*3f00*/  @!P0 IMAD R135, R135, R137, R12 ;  /* 0x0000008987878224 */ /* 0x000fe200078e020c */
[----:B------:R-:W-:Y:S04]  /*3f10*/  BSSY B1, `(.L_x_66) ;  /* 0x0000006000017945 */ /* 0x000fe80003800000 */
[----:B------:R0:W-:Y:S01]  /*3f20*/  @!P0 STG.E.U8 desc[UR44][R6.64+0x19], R135 ;  /* 0x0000198706008986 */ /* 0x0001e2000c10112c */
[----:B------:R-:W-:Y:S05]  /*3f30*/  @P5 BRA `(.L_x_67) ;  /* 0x00000000000c5947 */ /* 0x000fea0003800000 */
[----:B------:R-:W1:Y:S02]  /*3f40*/  LDG.E.U8 R146, desc[UR44][R2.64+0x20] ;  /* 0x0000202c02927981 */ /* 0x000e64000c1e1100 */
[----:B-1----:R-:W-:-:S05]  /*3f50*/  PRMT R11, R146, 0x8880, RZ ;  /* 0x00008880920b7816 */ /* 0x002fca00000000ff */
[----:B------:R-:W-:-:S07]  /*3f60*/  IMAD R12, R11, R136, RZ ;  /* 0x000000880b0c7224 */ /* 0x000fce00078e02ff */
.L_x_67:
[----:B------:R-:W-:Y:S05]  /*3f70*/  BSYNC B1 ;  /* 0x0000000000017941 */ /* 0x000fea0003800000 */
.L_x_66:
[----:B-1----:R-:W-:Y:S01]  /*3f80*/  @!P5 IMAD R11, R104, R137, R12 ;  /* 0x00000089680bd224 */ /* 0x002fe200078e020c */
[----:B------:R-:W-:Y:S04]  /*3f90*/  BSSY B1, `(.L_x_68) ;  /* 0x0000006000017945 */ /* 0x000fe80003800000 */
[----:B------:R1:W-:Y:S01]  /*3fa0*/  @!P5 STG.E.U8 desc[UR44][R4.64+0x20], R11 ;  /* 0x0000200b0400d986 */ /* 0x0003e2000c10112c */
[----:B------:R-:W-:Y:S05]  /*3fb0*/  @P4 BRA `(.L_x_69) ;  /* 0x00000000000c4947 */ /* 0x000fea0003800000 */
[----:B------:R-:W1:Y:S02]  /*3fc0*/  LDG.E.U8 R146, desc[UR44][R2.64+0x21] ;  /* 0x0000212c02927981 */ /* 0x000e64000c1e1100 */
[----:B-1----:R-:W-:-:S05]  /*3fd0*/  PRMT R11, R146, 0x8880, RZ ;  /* 0x00008880920b7816 */ /* 0x002fca00000000ff */
[----:B------:R-:W-:-:S07]  /*3fe0*/  IMAD R12, R11, R136, RZ ;  /* 0x000000880b0c7224 */ /* 0x000fce00078e02ff */
.L_x_69:
[----:B------:R-:W-:Y:S05]  /*3ff0*/  BSYNC B1 ;  /* 0x0000000000017941 */ /* 0x000fea0003800000 */
.L_x_68:
        /* <DEDUP_REMOVED lines=13> */
.L_x_71:
[----:B------:R-:W-:Y:S05]  /*40d0*/  BSYNC B1 ;  /* 0x0000000000017941 */ /* 0x000fea0003800000 */
.L_x_70:
[----:B-1----:R-:W-:Y:S01]  /*40e0*/  @!P3 IMAD R11, R106, R137, R12 ;  /* 0x000000896a0bb224 */ /* 0x002fe200078e020c */
[----:B------:R-:W-:Y:S04]  /*40f0*/  BSSY B1, `(.L_x_72) ;  /* 0x0000006000017945 */ /* 0x000fe80003800000 */
[----:B------:R1:W-:Y:S01]  /*4100*/  @!P3 STG.E.U8 desc[UR44][R6.64+0x20], R11 ;  /* 0x0000200b0600b986 */ /* 0x0003e2000c10112c */
[----:B------:R-:W-:Y:S05]  /*4110*/  @P2 BRA `(.L_x_73) ;  /* 0x00000000000c2947 */ /* 0x000fea0003800000 */
[----:B------:R-:W1:Y:S02]  /*4120*/  LDG.E.U8 R146, desc[UR44][R8.64+0x21] ;  /* 0x0000212c08927981 */ /* 0x000e64000c1e1100 */
[----:B-1----:R-:W-:-:S05]  /*4130*/  PRMT R11, R146, 0x8880, RZ ;  /* 0x00008880920b7816 */ /* 0x002fca00000000ff */
[----:B------:R-:W-:-:S07]  /*4140*/  IMAD R12, R11, R136, RZ ;  /* 0x000000880b0c7224 */ /* 0x000fce00078e02ff */
.L_x_73:
[----:B------:R-:W-:Y:S05]  /*4150*/  BSYNC B1 ;  /* 0x0000000000017941 */ /* 0x000fea0003800000 */
.L_x_72:
[----:B------:R-:W-:Y:S01]  /*4160*/  @!P2 IMAD R107, R107, R137, R12 ;  /* 0x000000896b6ba224 */ /* 0x000fe200078e020c */
[----:B------:R-:W-:Y:S04]  /*4170*/  BSSY B1, `(.L_x_74) ;  /* 0x0000006000017945 */ /* 0x000fe80003800000 */
[----:B------:R0:W-:Y:S01]  /*4180*/  @!P2 STG.E.U8 desc[UR44][R6.64+0x21], R107 ;  /* 0x0000216b0600a986 */ /* 0x0001e2000c10112c */
[----:B------:R-:W-:Y:S05]  /*4190*/  @P5 BRA `(.L_x_75) ;  /* 0x00000000000c5947 */ /* 0x000fea0003800000 */
[----:B------:R-:W1:Y:S02]  /*41a0*/  LDG.E.U8 R146, desc[UR44][R2.64+0x28] ;  /* 0x0000282c02927981 */ /* 0x000e64000c1e1100 */
[----:B-1----:R-:W-:-:S05]  /*41b0*/  PRMT R11, R146, 0x8880, RZ ;  /* 0x00008880920b7816 */ /* 0x002fca00000000ff */
[----:B------:R-:W-:-:S07]  /*41c0*/  IMAD R12, R11, R136, RZ ;  /* 0x000000880b0c7224 */ /* 0x000fce00078e02ff */
.L_x_75:
[----:B------:R-:W-:Y:S05]  /*41d0*/  BSYNC B1 ;  /* 0x0000000000017941 */ /* 0x000fea0003800000 */
.L_x_74:
[----:B-1----:R-:W-:Y:S01]  /*41e0*/  @!P5 IMAD R11, R108, R137, R12 ;  /* 0x000000896c0bd224 */ /* 0x002fe200078e020c */
[----:B------:R-:W-:Y:S04]  /*41f0*/  BSSY B1, `(.L_x_76) ;  /* 0x0000006000017945 */ /* 0x000fe80003800000 */
[----:B------:R1:W-:Y:S01]  /*4200*/  @!P5 STG.E.U8 desc[UR44][R4.64+0x28], R11 ;  /* 0x0000280b0400d986 */ /* 0x0003e2000c10112c */
[----:B------:R-:W-:Y:S05]  /*4210*/  @P4 BRA `(.L_x_77) ;  /* 0x00000000000c4947 */ /* 0x000fea0003800000 */
[----:B------:R-:W1:Y:S02]  /*4220*/  LDG.E.U8 R146, desc[UR44][R2.64+0x29] ;  /* 0x0000292c02927981 */ /* 0x000e64000c1e1100 */
[----:B-1----:R-:W-:-:S05]  /*4230*/  PRMT R11, R146, 0x8880, RZ ;  /* 0x00008880920b7816 */ /* 0x002fca00000000ff */
[----:B------:R-:W-:-:S07]  /*4240*/  IMAD R12, R11, R136, RZ ;  /* 0x000000880b0c7224 */ /* 0x000fce00078e02ff */
.L_x_77:
[----:B------:R-:W-:Y:S05]  /*4250*/  BSYNC B1 ;  /* 0x0000000000017941 */ /* 0x000fea0003800000 */
.L_x_76:
        /* <DEDUP_REMOVED lines=13> */
.L_x_79:
[----:B------:R-:W-:Y:S05]  /*4330*/  BSYNC B1 ;  /* 0x0000000000017941 */ /* 0x000fea0003800000 */
.L_x_78:
[----:B-1----:R-:W-:Y:S01]  /*4340*/  @!P1 IMAD R11, R110, R137, R12 ;  /* 0x000000896e0b9224 */ /* 0x002fe200078e020c */
[----:B------:R-:W-:Y:S04]  /*4350*/  BSSY B1, `(.L_x_80) ;  /* 0x0000006000017945 */ /* 0x000fe80003800000 */
[----:B------:R1:W-:Y:S01]  /*4360*/  @!P1 STG.E.U8 desc[UR44][R6.64+0x28], R11 ;  /* 0x0000280b06009986 */ /* 0x0003e2000c10112c */
[----:B------:R-:W-:Y:S05]  /*4370*/  @P0 BRA `(.L_x_81) ;  /* 0x00000000000c0947 */ /* 0x000fea0003800000 */
[----:B------:R-:W1:Y:S02]  /*4380*/  LDG.E.U8 R146, desc[UR44][R8.64+0x29] ;  /* 0x0000292c08927981 */ /* 0x000e64000c1e1100 */
[----:B-1----:R-:W-:-:S05]  /*4390*/  PRMT R11, R146, 0x8880, RZ ;  /* 0x00008880920b7816 */ /* 0x002fca00000000ff */
[----:B------:R-:W-:-:S07]  /*43a0*/  IMAD R12, R11, R136, RZ ;  /* 0x000000880b0c7224 */ /* 0x000fce00078e02ff */
.L_x_81:
[----:B------:R-:W-:Y:S05]  /*43b0*/  BSYNC B1 ;  /* 0x0000000000017941 */ /* 0x000fea0003800000 */
.L_x_80:
[----:B------:R-:W-:Y:S01]  /*43c0*/  @!P0 IMAD R111, R111, R137, R12 ;  /* 0x000000896f6f8224 */ /* 0x000fe200078e020c */
[----:B------:R-:W-:Y:S04]  /*43d0*/  BSSY B1, `(.L_x_82) ;  /* 0x0000006000017945 */ /* 0x000fe80003800000 */
[----:B------:R0:W-:Y:S01]  /*43e0*/  @!P0 STG.E.U8 desc[UR44][R6.64+0x29], R111 ;  /* 0x0000296f06008986 */ /* 0x0001e2000c10112c */
[----:B------:R-:W-:Y:S05]  /*43f0*/  @P5 BRA `(.L_x_83) ;  /* 0x00000000000c5947 */ /* 0x000fea0003800000 */
[----:B------:R-:W1:Y:S02]  /*4400*/  LDG.E.U8 R146, desc[UR44][R2.64+0x30] ;  /* 0x0000302c02927981 */ /* 0x000e64000c1e1100 */
[----:B-1----:R-:W-:-:S05]  /*4410*/  PRMT R11, R146, 0x8880, RZ ;  /* 0x00008880920b7816 */ /* 0x002fca00000000ff */
[----:B------:R-:W-:-:S07]  /*4420*/  IMAD R12, R11, R136, RZ ;  /* 0x000000880b0c7224 */ /* 0x000fce00078e02ff */
.L_x_83:
[----:B------:R-:W-:Y:S05]  /*4430*/  BSYNC B1 ;  /* 0x0000000000017941 */ /* 0x000fea0003800000 */
.L_x_82:
[----:B-1----:R-:W-:Y:S01]  /*4440*/  @!P5 IMAD R11, R112, R137, R12 ;  /* 0x00000089700bd224 */ /* 0x002fe200078e020c */
[----:B------:R-:W-:Y:S04]  /*4450*/  BSSY B1, `(.L_x_84) ;  /* 0x0000006000017945 */ /* 0x000fe80003800000 */
[----:B------:R1:W-:Y:S01]  /*4460*/  @!P5 STG.E.U8 desc[UR44][R4.64+0x30], R11 ;  /* 0x0000300b0400d986 */ /* 0x0003e2000c10112c */
[----:B------:R-:W-:Y:S05]  /*4470*/  @P4 BRA `(.L_x_85) ;  /* 0x00000000000c4947 */ /* 0x000fea0003800000 */
[----:B------:R-:W1:Y:S02]  /*4480*/  LDG.E.U8 R146, desc[UR44][R2.64+0x31] ;  /* 0x0000312c02927981 */ /* 0x000e64000c1e1100 */
[----:B-1----:R-:W-:-:S05]  /*4490*/  PRMT R11, R146, 0x8880, RZ ;  /* 0x00008880920b7816 */ /* 0x002fca00000000ff */
[----:B------:R-:W-:-:S07]  /*44a0*/  IMAD R12, R11, R136, RZ ;  /* 0x000000880b0c7224 */ /* 0x000fce00078e02ff */
.L_x_85:
[----:B------:R-:W-:Y:S05]  /*44b0*/  BSYNC B1 ;  /* 0x0000000000017941 */ /* 0x000fea0003800000 */
.L_x_84:
        /* <DEDUP_REMOVED lines=13> */
.L_x_87:
[----:B------:R-:W-:Y:S05]  /*4590*/  BSYNC B1 ;  /* 0x0000000000017941 */ /* 0x000fea0003800000 */
.L_x_86:
[----:B-1----:R-:W-:Y:S01]  /*45a0*/  @!P3 IMAD R11, R114, R137, R12 ;  /* 0x00000089720bb224 */ /* 0x002fe200078e020c */
[----:B------:R-:W-:Y:S04]  /*45b0*/  BSSY B1, `(.L_x_88) ;  /* 0x0000006000017945 */ /* 0x000fe80003800000 */
[----:B------:R1:W-:Y:S01]  /*45c0*/  @!P3 STG.E.U8 desc[UR44][R6.64+0x30], R11 ;  /* 0x0000300b0600b986 */ /* 0x0003e2000c10112c */
[----:B------:R-:W-:Y:S05]  /*45d0*/  @P2 BRA `(.L_x_89) ;  /* 0x00000000000c2947 */ /* 0x000fea0003800000 */
[----:B------:R-:W1:Y:S02]  /*45e0*/  LDG.E.U8 R146, desc[UR44][R8.64+0x31] ;  /* 0x0000312c08927981 */ /* 0x000e64000c1e1100 */
[----:B-1----:R-:W-:-:S05]  /*45f0*/  PRMT R11, R146, 0x8880, RZ ;  /* 0x00008880920b7816 */ /* 0x002fca00000000ff */
[----:B------:R-:W-:-:S07]  /*4600*/  IMAD R12, R11, R136, RZ ;  /* 0x000000880b0c7224 */ /* 0x000fce00078e02ff */
.L_x_89:
[----:B------:R-:W-:Y:S05]  /*4610*/  BSYNC B1 ;  /* 0x0000000000017941 */ /* 0x000fea0003800000 */
.L_x_88:
[----:B------:R-:W-:Y:S01]  /*4620*/  @!P2 IMAD R115, R115, R137, R12 ;  /* 0x000000897373a224 */ /* 0x000fe200078e020c */
[----:B------:R-:W-:Y:S04]  /*4630*/  BSSY B1, `(.L_x_90) ;  /* 0x0000006000017945 */ /* 0x000fe80003800000 */
[----:B------:R0:W-:Y:S01]  /*4640*/  @!P2 STG.E.U8 desc[UR44][R6.64+0x31], R115 ;  /* 0x000031730600a986 */ /* 0x0001e2000c10112c */
[----:B------:R-:W-:Y:S05]  /*4650*/  @P5 BRA `(.L_x_91) ;  /* 0x00000000000c5947 */ /* 0x000fea0003800000 */
[----:B------:R-:W1:Y:S02]  /*4660*/  LDG.E.U8 R146, desc[UR44][R2.64+0x38] ;  /* 0x0000382c02927981 */ /* 0x000e64000c1e1100 */
[----:B-1----:R-:W-:-:S05]  /*4670*/  PRMT R11, R146, 0x8880, RZ ;  /* 0x00008880920b7816 */ /* 0x002fca00000000ff */
[----:B------:R-:W-:-:S07]  /*4680*/  IMAD R12, R11, R136, RZ ;  /* 0x000000880b0c7224 */ /* 0x000fce00078e02ff */
.L_x_91:
[----:B------:R-:W-:Y:S05]  /*4690*/  BSYNC B1 ;  /* 0x0000000000017941 */ /* 0x000fea0003800000 */
.L_x_90:
[----:B-1----:R-:W-:Y:S01]  /*46a0*/  @!P5 IMAD R11, R116, R137, R12 ;  /* 0x00000089740bd224 */ /* 0x002fe200078e020c */
[----:B------:R-:W-:Y:S04]  /*46b0*/  BSSY B1, `(.L_x_92) ;  /* 0x0000006000017945 */ /* 0x000fe80003800000 */
[----:B------:R1:W-:Y:S01]  /*46c0*/  @!P5 STG.E.U8 desc[UR44][R4.64+0x38], R11 ;  /* 0x0000380b0400d986 */ /* 0x0003e2000c10112c */
[----:B------:R-:W-:Y:S05]  /*46d0*/  @P4 BRA `(.L_x_93) ;  /* 0x00000000000c4947 */ /* 0x000fea0003800000 */
[----:B------:R-:W1:Y:S02]  /*46e0*/  LDG.E.U8 R146, desc[UR44][R2.64+0x39] ;  /* 0x0000392c02927981 */ /* 0x000e64000c1e1100 */
[----:B-1----:R-:W-:-:S05]  /*46f0*/  PRMT R11, R146, 0x8880, RZ ;  /* 0x00008880920b7816 */ /* 0x002fca00000000ff */
[----:B------:R-:W-:-:S07]  /*4700*/  IMAD R12, R11, R136, RZ ;  /* 0x000000880b0c7224 */ /* 0x000fce00078e02ff */
.L_x_93:
[----:B------:R-:W-:Y:S05]  /*4710*/  BSYNC B1 ;  /* 0x0000000000017941 */ /* 0x000fea0003800000 */
.L_x_92:
        /* <DEDUP_REMOVED lines=13> */
.L_x_95:
[----:B------:R-:W-:Y:S05]  /*47f0*/  BSYNC B1 ;  /* 0x0000000000017941 */ /* 0x000fea0003800000 */
.L_x_94:
[----:B-1----:R-:W-:Y:S01]  /*4800*/  @!P1 IMAD R11, R118, R137, R12 ;  /* 0x00000089760b9224 */ /* 0x002fe200078e020c */
[----:B------:R-:W-:Y:S04]  /*4810*/  BSSY B1, `(.L_x_96) ;  /* 0x0000006000017945 */ /* 0x000fe80003800000 */
[----:B------:R1:W-:Y:S01]  /*4820*/  @!P1 STG.E.U8 desc[UR44][R6.64+0x38], R11 ;  /* 0x0000380b06009986 */ /* 0x0003e2000c10112c */
[----:B------:R-:W-:Y:S05]  /*4830*/  @P0 BRA `(.L_x_97) ;  /* 0x00000000000c0947 */ /* 0x000fea0003800000 */
[----:B------:R-:W1:Y:S02]  /*4840*/  LDG.E.U8 R146, desc[UR44][R8.64+0x39] ;  /* 0x0000392c08927981 */ /* 0x000e64000c1e1100 */
[----:B-1----:R-:W-:-:S05]  /*4850*/  PRMT R11, R146, 0x8880, RZ ;  /* 0x00008880920b7816 */ /* 0x002fca00000000ff */
[----:B------:R-:W-:-:S07]  /*4860*/  IMAD R12, R11, R136, RZ ;  /* 0x000000880b0c7224 */ /* 0x000fce00078e02ff */
.L_x_97:
[----:B------:R-:W-:Y:S05]  /*4870*/  BSYNC B1 ;  /* 0x0000000000017941 */ /* 0x000fea0003800000 */
.L_x_96:
[----:B------:R-:W-:Y:S01]  /*4880*/  @!P0 IMAD R119, R119, R137, R12 ;  /* 0x0000008977778224 */ /* 0x000fe200078e020c */
[----:B------:R-:W-:Y:S04]  /*4890*/  BSSY B1, `(.L_x_98) ;  /* 0x0000006000017945 */ /* 0x000fe80003800000 */
[----:B------:R0:W-:Y:S01]  /*48a0*/  @!P0 STG.E.U8 desc[UR44][R6.64+0x39], R119 ;  /* 0x0000397706008986 */ /* 0x0001e2000c10112c */
[----:B------:R-:W-:Y:S05]  /*48b0*/  @P5 BRA `(.L_x_99) ;  /* 0x00000000000c5947 */ /* 0x000fea0003800000 */
[----:B------:R-:W1:Y:S02]  /*48c0*/  LDG.E.U8 R146, desc[UR44][R2.64+0x40] ;  /* 0x0000402c02927981 */ /* 0x000e64000c1e1100 */
[----:B-1----:R-:W-:-:S05]  /*48d0*/  PRMT R11, R146, 0x8880, RZ ;  /* 0x00008880920b7816 */ /* 0x002fca00000000ff */
[----:B------:R-:W-:-:S07]  /*48e0*/  IMAD R12, R11, R136, RZ ;  /* 0x000000880b0c7224 */ /* 0x000fce00078e02ff */
.L_x_99:
[----:B------:R-:W-:Y:S05]  /*48f0*/  BSYNC B1 ;  /* 0x0000000000017941 */ /* 0x000fea0003800000 */
.L_x_98:
[----:B-1----:R-:W-:Y:S01]  /*4900*/  @!P5 IMAD R11, R88, R137, R12 ;  /* 0x00000089580bd224 */ /* 0x002fe200078e020c */
[----:B------:R-:W-:Y:S04]  /*4910*/  BSSY B1, `(.L_x_100) ;  /* 0x0000006000017945 */ /* 0x000fe80003800000 */
[----:B------:R1:W-:Y:S01]  /*4920*/  @!P5 STG.E.U8 desc[UR44][R4.64+0x40], R11 ;  /* 0x0000400b0400d986 */ /* 0x0003e2000c10112c */
[----:B------:R-:W-:Y:S05]  /*4930*/  @P4 BRA `(.L_x_101) ;  /* 0x00000000000c4947 */ /* 0x000fea0003800000 */
[----:B------:R-:W1:Y:S02]  /*4940*/  LDG.E.U8 R146, desc[UR44][R2.64+0x41] ;  /* 0x0000412c02927981 */ /* 0x000e64000c1e1100 */
[----:B-1----:R-:W-:-:S05]  /*4950*/  PRMT R11, R146, 0x8880, RZ ;  /* 0x00008880920b7816 */ /* 0x002fca00000000ff */
[----:B------:R-:W-:-:S07]  /*4960*/  IMAD R12, R11, R136, RZ ;  /* 0x000000880b0c7224 */ /* 0x000fce00078e02ff */
.L_x_101:
[----:B------:R-:W-:Y:S05]  /*4970*/  BSYNC B1 ;  /* 0x0000000000017941 */ /* 0x000fea0003800000 */
.L_x_100:
        /* <DEDUP_REMOVED lines=13> */
.L_x_103:
[----:B------:R-:W-:Y:S05]  /*4a50*/  BSYNC B1 ;  /* 0x0000000000017941 */ /* 0x000fea0003800000 */
.L_x_102:
[----:B-1----:R-:W-:Y:S01]  /*4a60*/  @!P3 IMAD R11, R90, R137, R12 ;  /* 0x000000895a0bb224 */ /* 0x002fe200078e020c */
[----:B------:R-:W-:Y:S04]  /*4a70*/  BSSY B1, `(.L_x_104) ;  /* 0x0000006000017945 */ /* 0x000fe80003800000 */
[----:B------:R1:W-:Y:S01]  /*4a80*/  @!P3 STG.E.U8 desc[UR44][R6.64+0x40], R11 ;  /* 0x0000400b0600b986 */ /* 0x0003e2000c10112c */
[----:B------:R-:W-:Y:S05]  /*4a90*/  @P2 BRA `(.L_x_105) ;  /* 0x00000000000c2947 */ /* 0x000fea0003800000 */
[----:B------:R-:W1:Y:S02]  /*4aa0*/  LDG.E.U8 R146, desc[UR44][R8.64+0x41] ;  /* 0x0000412c08927981 */ /* 0x000e64000c1e1100 */
[----:B-1----:R-:W-:-:S05]  /*4ab0*/  PRMT R11, R146, 0x8880, RZ ;  /* 0x00008880920b7816 */ /* 0x002fca00000000ff */
[----:B------:R-:W-:-:S07]  /*4ac0*/  IMAD R12, R11, R136, RZ ;  /* 0x000000880b0c7224 */ /* 0x000fce00078e02ff */
.L_x_105:
[----:B------:R-:W-:Y:S05]  /*4ad0*/  BSYNC B1 ;  /* 0x0000000000017941 */ /* 0x000fea0003800000 */
.L_x_104:
[----:B------:R-:W-:Y:S01]  /*4ae0*/  @!P2 IMAD R91, R91, R137, R12 ;  /* 0x000000895b5ba224 */ /* 0x000fe200078e020c */
[----:B------:R-:W-:Y:S04]  /*4af0*/  BSSY B1, `(.L_x_106) ;  /* 0x0000006000017945 */ /* 0x000fe80003800000 */
[----:B------:R0:W-:Y:S01]  /*4b00*/  @!P2 STG.E.U8 desc[UR44][R6.64+0x41], R91 ;  /* 0x0000415b0600a986 */ /* 0x0001e2000c10112c */
[----:B------:R-:W-:Y:S05]  /*4b10*/  @P5 BRA `(.L_x_107) ;  /* 0x00000000000c5947 */ /* 0x000fea0003800000 */
[----:B------:R-:W1:Y:S02]  /*4b20*/  LDG.E.U8 R146, desc[UR44][R2.64+0x48] ;  /* 0x0000482c02927981 */ /* 0x000e64000c1e1100 */
[----:B-1----:R-:W-:-:S05]  /*4b30*/  PRMT R11, R146, 0x8880, RZ ;  /* 0x00008880920b7816 */ /* 0x002fca00000000ff */
[----:B------:R-:W-:-:S07]  /*4b40*/  IMAD R12, R11, R136, RZ ;  /* 0x000000880b0c7224 */ /* 0x000fce00078e02ff */
.L_x_107:
[----:B------:R-:W-:Y:S05]  /*4b50*/  BSYNC B1 ;  /* 0x0000000000017941 */ /* 0x000fea0003800000 */
.L_x_106:
[----:B-1----:R-:W-:Y:S01]  /*4b60*/  @!P5 IMAD R11, R92, R137, R12 ;  /* 0x000000895c0bd224 */ /* 0x002fe200078e020c */
[----:B------:R-:W-:Y:S04]  /*4b70*/  BSSY B1, `(.L_x_108) ;  /* 0x0000006000017945 */ /* 0x000fe80003800000 */
[----:B------:R1:W-:Y:S01]  /*4b80*/  @!P5 STG.E.U8 desc[UR44][R4.64+0x48], R11 ;  /* 0x0000480b0400d986 */ /* 0x0003e2000c10112c */
[----:B------:R-:W-:Y:S05]  /*4b90*/  @P4 BRA `(.L_x_109) ;  /* 0x00000000000c4947 */ /* 0x000fea0003800000 */
[----:B------:R-:W1:Y:S02]  /*4ba0*/  LDG.E.U8 R146, desc[UR44][R2.64+0x49] ;  /* 0x0000492c02927981 */ /* 0x000e64000c1e1100 */
[----:B-1----:R-:W-:-:S05]  /*4bb0*/  PRMT R11, R146, 0x8880, RZ ;  /* 0x00008880920b7816 */ /* 0x002fca00000000ff */
[----:B------:R-:W-:-:S07]  /*4bc0*/  IMAD R12, R11, R136, RZ ;  /* 0x000000880b0c7224 */ /* 0x000fce00078e02ff */
.L_x_109:
[----:B------:R-:W-:Y:S05]  /*4bd0*/  BSYNC B1 ;  /* 0x0000000000017941 */ /* 0x000fea0003800000 */
.L_x_108:
        /* <DEDUP_REMOVED lines=13> */
.L_x_111:
[----:B------:R-:W-:Y:S05]  /*4cb0*/  BSYNC B1 ;  /* 0x0000000000017941 */ /* 0x000fea0003800000 */
.L_x_110:
[----:B-1----:R-:W-:Y:S01]  /*4cc0*/  @!P1 IMAD R11, R94, R137, R12 ;  /* 0x000000895e0b9224 */ /* 0x002fe200078e020c */
[----:B------:R-:W-:Y:S04]  /*4cd0*/  BSSY B1, `(.L_x_112) ;  /* 0x0000006000017945 */ /* 0x000fe80003800000 */
[----:B------:R1:W-:Y:S01]  /*4ce0*/  @!P1 STG.E.U8 desc[UR44][R6.64+0x48], R11 ;  /* 0x0000480b06009986 */ /* 0x0003e2000c10112c */
[----:B------:R-:W-:Y:S05]  /*4cf0*/  @P0 BRA `(.L_x_113) ;  /* 0x00000000000c0947 */ /* 0x000fea0003800000 */
[----:B------:R-:W1:Y:S02]  /*4d00*/  LDG.E.U8 R146, desc[UR44][R8.64+0x49] ;  /* 0x0000492c08927981 */ /* 0x000e64000c1e1100 */
[----:B-1----:R-:W-:-:S05]  /*4d10*/  PRMT R11, R146, 0x8880, RZ ;  /* 0x00008880920b7816 */ /* 0x002fca00000000ff */
[----:B------:R-:W-:-:S07]  /*4d20*/  IMAD R12, R11, R136, RZ ;  /* 0x000000880b0c7224 */ /* 0x000fce00078e02ff */
.L_x_113:
[----:B------:R-:W-:Y:S05]  /*4d30*/  BSYNC B1 ;  /* 0x0000000000017941 */ /* 0x000fea0003800000 */
.L_x_112:
[----:B------:R-:W-:Y:S01]  /*4d40*/  @!P0 IMAD R95, R95, R137, R12 ;  /* 0x000000895f5f8224 */ /* 0x000fe200078e020c */
[----:B------:R-:W-:Y:S04]  /*4d50*/  BSSY B1, `(.L_x_114) ;  /* 0x0000006000017945 */ /* 0x000fe80003800000 */
[----:B------:R0:W-:Y:S01]  /*4d60*/  @!P0 STG.E.U8 desc[UR44][R6.64+0x49], R95 ;  /* 0x0000495f06008986 */ /* 0x0001e2000c10112c */
[----:B------:R-:W-:Y:S05]  /*4d70*/  @P5 BRA `(.L_x_115) ;  /* 0x00000000000c5947 */ /* 0x000fea0003800000 */
[----:B------:R-:W1:Y:S02]  /*4d80*/  LDG.E.U8 R146, desc[UR44][R2.64+0x50] ;  /* 0x0000502c02927981 */ /* 0x000e64000c1e1100 */
[----:B-1----:R-:W-:-:S05]  /*4d90*/  PRMT R11, R146, 0x8880, RZ ;  /* 0x00008880920b7816 */ /* 0x002fca00000000ff */
[----:B------:R-:W-:-:S07]  /*4da0*/  IMAD R12, R11, R136, RZ ;  /* 0x000000880b0c7224 */ /* 0x000fce00078e02ff */
.L_x_115:
[----:B------:R-:W-:Y:S05]  /*4db0*/  BSYNC B1 ;  /* 0x0000000000017941 */ /* 0x000fea0003800000 */
.L_x_114:
[----:B-1----:R-:W-:Y:S01]  /*4dc0*/  @!P5 IMAD R11, R96, R137, R12 ;  /* 0x00000089600bd224 */ /* 0x002fe200078e020c */
[----:B------:R-:W-:Y:S04]  /*4dd0*/  BSSY B1, `(.L_x_116) ;  /* 0x0000006000017945 */ /* 0x000fe80003800000 */
[----:B------:R1:W-:Y:S01]  /*4de0*/  @!P5 STG.E.U8 desc[UR44][R4.64+0x50], R11 ;  /* 0x0000500b0400d986 */ /* 0x0003e2000c10112c */
[----:B------:R-:W-:Y:S05]  /*4df0*/  @P4 BRA `(.L_x_117) ;  /* 0x00000000000c4947 */ /* 0x000fea0003800000 */
[----:B------:R-:W1:Y:S02]  /*4e00*/  LDG.E.U8 R146, desc[UR44][R2.64+0x51] ;  /* 0x0000512c02927981 */ /* 0x000e64000c1e1100 */
[----:B-1----:R-:W-:-:S05]  /*4e10*/  PRMT R11, R146, 0x8880, RZ ;  /* 0x00008880920b7816 */ /* 0x002fca00000000ff */
[----:B------:R-:W-:-:S07]  /*4e20*/  IMAD R12, R11, R136, RZ ;  /* 0x000000880b0c7224 */ /* 0x000fce00078e02ff */
.L_x_117:
[----:B------:R-:W-:Y:S05]  /*4e30*/  BSYNC B1 ;  /* 0x0000000000017941 */ /* 0x000fea0003800000 */
.L_x_116:
        /* <DEDUP_REMOVED lines=13> */
.L_x_119:
[----:B------:R-:W-:Y:S05]  /*4f10*/  BSYNC B1 ;  /* 0x0000000000017941 */ /* 0x000fea0003800000 */
.L_x_118:
[----:B-1----:R-:W-:Y:S01]  /*4f20*/  @!P3 IMAD R11, R98, R137, R12 ;  /* 0x00000089620bb224 */ /* 0x002fe200078e020c */
[----:B------:R-:W-:Y:S04]  /*4f30*/  BSSY B1, `(.L_x_120) ;  /* 0x0000006000017945 */ /* 0x000fe80003800000 */
[----:B------:R1:W-:Y:S01]  /*4f40*/  @!P3 STG.E.U8 desc[UR44][R6.64+0x50], R11 ;  /* 0x0000500b0600b986 */ /* 0x0003e2000c10112c */
[----:B------:R-:W-:Y:S05]  /*4f50*/  @P2 BRA `(.L_x_121) ;  /* 0x00000000000c2947 */ /* 0x000fea0003800000 */
[----:B------:R-:W1:Y:S02]  /*4f60*/  LDG.E.U8 R146, desc[UR44][R8.64+0x51] ;  /* 0x0000512c08927981 */ /* 0x000e64000c1e1100 */
[----:B-1----:R-:W-:-:S05]  /*4f70*/  PRMT R11, R146, 0x8880, RZ ;  /* 0x00008880920b7816 */ /* 0x002fca00000000ff */
[----:B------:R-:W-:-:S07]  /*4f80*/  IMAD R12, R11, R136, RZ ;  /* 0x000000880b0c7224 */ /* 0x000fce00078e02ff */
.L_x_121:
[----:B------:R-:W-:Y:S05]  /*4f90*/  BSYNC B1 ;  /* 0x0000000000017941 */ /* 0x000fea0003800000 */
.L_x_120:
[----:B------:R-:W-:Y:S01]  /*4fa0*/  @!P2 IMAD R99, R99, R137, R12 ;  /* 0x000000896363a224 */ /* 0x000fe200078e020c */
[----:B------:R-:W-:Y:S04]  /*4fb0*/  BSSY B1, `(.L_x_122) ;  /* 0x0000006000017945 */ /* 0x000fe80003800000 */
[----:B------:R0:W-:Y:S01]  /*4fc0*/  @!P2 STG.E.U8 desc[UR44][R6.64+0x51], R99 ;  /* 0x000051630600a986 */ /* 0x0001e2000c10112c */
[----:B------:R-:W-:Y:S05]  /*4fd0*/  @P5 BRA `(.L_x_123) ;  /* 0x00000000000c5947 */ /* 0x000fea0003800000 */
[----:B------:R-:W1:Y:S02]  /*4fe0*/  LDG.E.U8 R146, desc[UR44][R2.64+0x58] ;  /* 0x0000582c02927981 */ /* 0x000e64000c1e1100 */
[----:B-1----:R-:W-:-:S05]  /*4ff0*/  PRMT R11, R146, 0x8880, RZ ;  /* 0x00008880920b7816 */ /* 0x002fca00000000ff */
[----:B------:R-:W-:-:S07]  /*5000*/  IMAD R12, R11, R136, RZ ;  /* 0x000000880b0c7224 */ /* 0x000fce00078e02ff */
.L_x_123:
[----:B------:R-:W-:Y:S05]  /*5010*/  BSYNC B1 ;  /* 0x0000000000017941 */ /* 0x000fea0003800000 */
.L_x_122:
[----:B-1----:R-:W-:Y:S01]  /*5020*/  @!P5 IMAD R11, R100, R137, R12 ;  /* 0x00000089640bd224 */ /* 0x002fe200078e020c */
[----:B------:R-:W-:Y:S04]  /*5030*/  BSSY B1, `(.L_x_124) ;  /* 0x0000006000017945 */ /* 0x000fe80003800000 */
[----:B------:R1:W-:Y:S01]  /*5040*/  @!P5 STG.E.U8 desc[UR44][R4.64+0x58], R11 ;  /* 0x0000580b0400d986 */ /* 0x0003e2000c10112c */
[----:B------:R-:W-:Y:S05]  /*5050*/  @P4 BRA `(.L_x_125) ;  /* 0x00000000000c4947 */ /* 0x000fea0003800000 */
[----:B------:R-:W1:Y:S02]  /*5060*/  LDG.E.U8 R146, desc[UR44][R2.64+0x59] ;  /* 0x0000592c02927981 */ /* 0x000e64000c1e1100 */
[----:B-1----:R-:W-:-:S05]  /*5070*/  PRMT R11, R146, 0x8880, RZ ;  /* 0x00008880920b7816 */ /* 0x002fca00000000ff */
[----:B------:R-:W-:-:S07]  /*5080*/  IMAD R12, R11, R136, RZ ;  /* 0x000000880b0c7224 */ /* 0x000fce00078e02ff */
.L_x_125:
[----:B------:R-:W-:Y:S05]  /*5090*/  BSYNC B1 ;  /* 0x0000000000017941 */ /* 0x000fea0003800000 */
.L_x_124:
        /* <DEDUP_REMOVED lines=13> */
.L_x_127:
[----:B------:R-:W-:Y:S05]  /*5170*/  BSYNC B1 ;  /* 0x0000000000017941 */ /* 0x000fea0003800000 */
.L_x_126:
[----:B-1----:R-:W-:Y:S01]  /*5180*/  @!P1 IMAD R11, R102, R137, R12 ;  /* 0x00000089660b9224 */ /* 0x002fe200078e020c */
[----:B------:R-:W-:Y:S04]  /*5190*/  BSSY B1, `(.L_x_128) ;  /* 0x0000006000017945 */ /* 0x000fe80003800000 */
[----:B------:R1:W-:Y:S01]  /*51a0*/  @!P1 STG.E.U8 desc[UR44][R6.64+0x58], R11 ;  /* 0x0000580b06009986 */ /* 0x0003e2000c10112c */
[----:B------:R-:W-:Y:S05]  /*51b0*/  @P0 BRA `(.L_x_129) ;  /* 0x00000000000c0947 */ /* 0x000fea0003800000 */
[----:B------:R-:W1:Y:S02]  /*51c0*/  LDG.E.U8 R146, desc[UR44][R8.64+0x59] ;  /* 0x0000592c08927981 */ /* 0x000e64000c1e1100 */
[----:B-1----:R-:W-:-:S05]  /*51d0*/  PRMT R11, R146, 0x8880, RZ ;  /* 0x00008880920b7816 */ /* 0x002fca00000000ff */
[----:B------:R-:W-:-:S07]  /*51e0*/  IMAD R12, R11, R136, RZ ;  /* 0x000000880b0c7224 */ /* 0x000fce00078e02ff */
.L_x_129:
[----:B------:R-:W-:Y:S05]  /*51f0*/  BSYNC B1 ;  /* 0x0000000000017941 */ /* 0x000fea0003800000 */
.L_x_128:
[----:B------:R-:W-:Y:S01]  /*5200*/  @!P0 IMAD R103, R103, R137, R12 ;  /* 0x0000008967678224 */ /* 0x000fe200078e020c */
[----:B------:R-:W-:Y:S04]  /*5210*/  BSSY B1, `(.L_x_130) ;  /* 0x0000006000017945 */ /* 0x000fe80003800000 */
[----:B------:R0:W-:Y:S01]  /*5220*/  @!P0 STG.E.U8 desc[UR44][R6.64+0x59], R103 ;  /* 0x0000596706008986 */ /* 0x0001e2000c10112c */
[----:B------:R-:W-:Y:S05]  /*5230*/  @P5 BRA `(.L_x_131) ;  /* 0x00000000000c5947 */ /* 0x000fea0003800000 */
[----:B------:R-:W1:Y:S02]  /*5240*/  LDG.E.U8 R146, desc[UR44][R2.64+0x60] ;  /* 0x0000602c02927981 */ /* 0x000e64000c1e1100 */
[----:B-1----:R-:W-:-:S05]  /*5250*/  PRMT R11, R146, 0x8880, RZ ;  /* 0x00008880920b7816 */ /* 0x002fca00000000ff */
[----:B------:R-:W-:-:S07]  /*5260*/  IMAD R12, R11, R136, RZ ;  /* 0x000000880b0c7224 */ /* 0x000fce00078e02ff */
.L_x_131:
[----:B------:R-:W-:Y:S05]  /*5270*/  BSYNC B1 ;  /* 0x0000000000017941 */ /* 0x000fea0003800000 */
.L_x_130:
[----:B-1----:R-:W-:Y:S01]  /*5280*/  @!P5 IMAD R11, R72, R137, R12 ;  /* 0x00000089480bd224 */ /* 0x002fe200078e020c */
[----:B------:R-:W-:Y:S04]  /*5290*/  BSSY B1, `(.L_x_132) ;  /* 0x0000006000017945 */ /* 0x000fe80003800000 */
[----:B------:R1:W-:Y:S01]  /*52a0*/  @!P5 STG.E.U8 desc[UR44][R4.64+0x60], R11 ;  /* 0x0000600b0400d986 */ /* 0x0003e2000c10112c */
[----:B------:R-:W-:Y:S05]  /*52b0*/  @P4 BRA `(.L_x_133) ;  /* 0x00000000000c4947 */ /* 0x000fea0003800000 */
[----:B------:R-:W1:Y:S02]  /*52c0*/  LDG.E.U8 R146, desc[UR44][R2.64+0x61] ;  /* 0x0000612c02927981 */ /* 0x000e64000c1e1100 */
[----:B-1----:R-:W-:-:S05]  /*52d0*/  PRMT R11, R146, 0x8880, RZ ;  /* 0x00008880920b7816 */ /* 0x002fca00000000ff */
[----:B------:R-:W-:-:S07]  /*52e0*/  IMAD R12, R11, R136, RZ ;  /* 0x000000880b0c7224 */ /* 0x000fce00078e02ff */
.L_x_133:
[----:B------:R-:W-:Y:S05]  /*52f0*/  BSYNC B1 ;  /* 0x0000000000017941 */ /* 0x000fea0003800000 */
.L_x_132:
        /* <DEDUP_REMOVED lines=13> */
.L_x_135:
[----:B------:R-:W-:Y:S05]  /*53d0*/  BSYNC B1 ;  /* 0x0000000000017941 */ /* 0x000fea0003800000 */
.L_x_134:
[----:B-1----:R-:W-:Y:S01]  /*53e0*/  @!P3 IMAD R11, R74, R137, R12 ;  /* 0x000000894a0bb224 */ /* 0x002fe200078e020c */
[----:B------:R-:W-:Y:S04]  /*53f0*/  BSSY B1, `(.L_x_136) ;  /* 0x0000006000017945 */ /* 0x000fe80003800000 */
[----:B------:R1:W-:Y:S01]  /*5400*/  @!P3 STG.E.U8 desc[UR44][R6.64+0x60], R11 ;  /* 0x0000600b0600b986 */ /* 0x0003e2000c10112c */
[----:B------:R-:W-:Y:S05]  /*5410*/  @P2 BRA `(.L_x_137) ;  /* 0x00000000000c2947 */ /* 0x000fea0003800000 */
[----:B------:R-:W1:Y:S02]  /*5420*/  LDG.E.U8 R146, desc[UR44][R8.64+0x61] ;  /* 0x0000612c08927981 */ /* 0x000e64000c1e1100 */
[----:B-1----:R-:W-:-:S05]  /*5430*/  PRMT R11, R146, 0x8880, RZ ;  /* 0x00008880920b7816 */ /* 0x002fca00000000ff */
[----:B------:R-:W-:-:S07]  /*5440*/  IMAD R12, R11, R136, RZ ;  /* 0x000000880b0c7224 */ /* 0x000fce00078e02ff */
.L_x_137:
[----:B------:R-:W-:Y:S05]  /*5450*/  BSYNC B1 ;  /* 0x0000000000017941 */ /* 0x000fea0003800000 */
.L_x_136:
[----:B------:R-:W-:Y:S01]  /*5460*/  @!P2 IMAD R75, R75, R137, R12 ;  /* 0x000000894b4ba224 */ /* 0x000fe200078e020c */
[----:B------:R-:W-:Y:S04]  /*5470*/  BSSY B1, `(.L_x_138) ;  /* 0x0000006000017945 */ /* 0x000fe80003800000 */
[----:B------:R0:W-:Y:S01]  /*5480*/  @!P2 STG.E.U8 desc[UR44][R6.64+0x61], R75 ;  /* 0x0000614b0600a986 */ /* 0x0001e2000c10112c */
[----:B------:R-:W-:Y:S05]  /*5490*/  @P5 BRA `(.L_x_139) ;  /* 0x00000000000c5947 */ /* 0x000fea0003800000 */
[----:B------:R-:W1:Y:S02]  /*54a0*/  LDG.E.U8 R146, desc[UR44][R2.64+0x68] ;  /* 0x0000682c02927981 */ /* 0x000e64000c1e1100 */
[----:B-1----:R-:W-:-:S05]  /*54b0*/  PRMT R11, R146, 0x8880, RZ ;  /* 0x00008880920b7816 */ /* 0x002fca00000000ff */
[----:B------:R-:W-:-:S07]  /*54c0*/  IMAD R12, R11, R136, RZ ;  /* 0x000000880b0c7224 */ /* 0x000fce00078e02ff */
.L_x_139:
[----:B------:R-:W-:Y:S05]  /*54d0*/  BSYNC B1 ;  /* 0x0000000000017941 */ /* 0x000fea0003800000 */
.L_x_138:
[----:B-1----:R-:W-:Y:S01]  /*54e0*/  @!P5 IMAD R11, R76, R137, R12 ;  /* 0x000000894c0bd224 */ /* 0x002fe200078e020c */
[----:B------:R-:W-:Y:S04]  /*54f0*/  BSSY B1, `(.L_x_140) ;  /* 0x0000006000017945 */ /* 0x000fe80003800000 */
[----:B------:R1:W-:Y:S01]  /*5500*/  @!P5 STG.E.U8 desc[UR44][R4.64+0x68], R11 ;  /* 0x0000680b0400d986 */ /* 0x0003e2000c10112c */
[----:B------:R-:W-:Y:S05]  /*5510*/  @P4 BRA `(.L_x_141) ;  /* 0x00000000000c4947 */ /* 0x000fea0003800000 */
[----:B------:R-:W1:Y:S02]  /*5520*/  LDG.E.U8 R146, desc[UR44][R2.64+0x69] ;  /* 0x0000692c02927981 */ /* 0x000e64000c1e1100 */
[----:B-1----:R-:W-:-:S05]  /*5530*/  PRMT R11, R146, 0x8880, RZ ;  /* 0x00008880920b7816 */ /* 0x002fca00000000ff */
[----:B------:R-:W-:-:S07]  /*5540*/  IMAD R12, R11, R136, RZ ;  /* 0x000000880b0c7224 */ /* 0x000fce00078e02ff */
.L_x_141:
[----:B------:R-:W-:Y:S05]  /*5550*/  BSYNC B1 ;  /* 0x0000000000017941 */ /* 0x000fea0003800000 */
.L_x_140:
        /* <DEDUP_REMOVED lines=13> */
.L_x_143:
[----:B------:R-:W-:Y:S05]  /*5630*/  BSYNC B1 ;  /* 0x0000000000017941 */ /* 0x000fea0003800000 */
.L_x_142:
[----:B-1----:R-:W-:Y:S01]  /*5640*/  @!P1 IMAD R11, R78, R137, R12 ;  /* 0x000000894e0b9224 */ /* 0x002fe200078e020c */
[----:B------:R-:W-:Y:S04]  /*5650*/  BSSY B1, `(.L_x_144) ;  /* 0x0000006000017945 */ /* 0x000fe80003800000 */
[----:B------:R1:W-:Y:S01]  /*5660*/  @!P1 STG.E.U8 desc[UR44][R6.64+0x68], R11 ;  /* 0x0000680b06009986 */ /* 0x0003e2000c10112c */
[----:B------:R-:W-:Y:S05]  /*5670*/  @P0 BRA `(.L_x_145) ;  /* 0x00000000000c0947 */ /* 0x000fea0003800000 */
[----:B------:R-:W1:Y:S02]  /*5680*/  LDG.E.U8 R146, desc[UR44][R8.64+0x69] ;  /* 0x0000692c08927981 */ /* 0x000e64000c1e1100 */
[----:B-1----:R-:W-:-:S05]  /*5690*/  PRMT R11, R146, 0x8880, RZ ;  /* 0x00008880920b7816 */ /* 0x002fca00000000ff */
[----:B------:R-:W-:-:S07]  /*56a0*/  IMAD R12, R11, R136, RZ ;  /* 0x000000880b0c7224 */ /* 0x000fce00078e02ff */
.L_x_145:
[----:B------:R-:W-:Y:S05]  /*56b0*/  BSYNC B1 ;  /* 0x0000000000017941 */ /* 0x000fea0003800000 */
.L_x_144:
[----:B------:R-:W-:Y:S01]  /*56c0*/  @!P0 IMAD R79, R79, R137, R12 ;  /* 0x000000894f4f8224 */ /* 0x000fe200078e020c */
[----:B------:R-:W-:Y:S04]  /*56d0*/  BSSY B1, `(.L_x_146) ;  /* 0x0000006000017945 */ /* 0x000fe80003800000 */
[----:B------:R0:W-:Y:S01]  /*56e0*/  @!P0 STG.E.U8 desc[UR44][R6.64+0x69], R79 ;  /* 0x0000694f06008986 */ /* 0x0001e2000c10112c */
[----:B------:R-:W-:Y:S05]  /*56f0*/  @P5 BRA `(.L_x_147) ;  /* 0x00000000000c5947 */ /* 0x000fea0003800000 */
[----:B------:R-:W1:Y:S02]  /*5700*/  LDG.E.U8 R146, desc[UR44][R2.64+0x70] ;  /* 0x0000702c02927981 */ /* 0x000e64000c1e1100 */
[----:B-1----:R-:W-:-:S05]  /*5710*/  PRMT R11, R146, 0x8880, RZ ;  /* 0x00008880920b7816 */ /* 0x002fca00000000ff */
[----:B------:R-:W-:-:S07]  /*5720*/  IMAD R12, R11, R136, RZ ;  /* 0x000000880b0c7224 */ /* 0x000fce00078e02ff */
.L_x_147:
[----:B------:R-:W-:Y:S05]  /*5730*/  BSYNC B1 ;  /* 0x0000000000017941 */ /* 0x000fea0003800000 */
.L_x_146:
[----:B-1----:R-:W-:Y:S01]  /*5740*/  @!P5 IMAD R11, R80, R137, R12 ;  /* 0x00000089500bd224 */ /* 0x002fe200078e020c */
[----:B------:R-:W-:Y:S04]  /*5750*/  BSSY B1, `(.L_x_148) ;  /* 0x0000006000017945 */ /* 0x000fe80003800000 */
[----:B------:R1:W-:Y:S01]  /*5760*/  @!P5 STG.E.U8 desc[UR44][R4.64+0x70], R11 ;  /* 0x0000700b0400d986 */ /* 0x0003e2000c10112c */
[----:B------:R-:W-:Y:S05]  /*5770*/  @P4 BRA `(.L_x_149) ;  /* 0x00000000000c4947 */ /* 0x000fea0003800000 */
[----:B------:R-:W1:Y:S02]  /*5780*/  LDG.E.U8 R146, desc[UR44][R2.64+0x71] ;  /* 0x0000712c02927981 */ /* 0x000e64000c1e1100 */
[----:B-1----:R-:W-:-:S05]  /*5790*/  PRMT R11, R146, 0x8880, RZ ;  /* 0x00008880920b7816 */ /* 0x002fca00000000ff */
[----:B------:R-:W-:-:S07]  /*57a0*/  IMAD R12, R11, R136, RZ ;  /* 0x000000880b0c7224 */ /* 0x000fce00078e02ff */
.L_x_149:
[----:B------:R-:W-:Y:S05]  /*57b0*/  BSYNC B1 ;  /* 0x0000000000017941 */ /* 0x000fea0003800000 */
.L_x_148:
        /* <DEDUP_REMOVED lines=13> */
.L_x_151:
[----:B------:R-:W-:Y:S05]  /*5890*/  BSYNC B1 ;  /* 0x0000000000017941 */ /* 0x000fea0003800000 */
.L_x_150:
[----:B-1----:R-:W-:Y:S01]  /*58a0*/  @!P3 IMAD R11, R82, R137, R12 ;  /* 0x00000089520bb224 */ /* 0x002fe200078e020c */
[----:B------:R-:W-:Y:S04]  /*58b0*/  BSSY B1, `(.L_x_152) ;  /* 0x0000006000017945 */ /* 0x000fe80003800000 */
[----:B------:R1:W-:Y:S01]  /*58c0*/  @!P3 STG.E.U8 desc[UR44][R6.64+0x70], R11 ;  /* 0x0000700b0600b986 */ /* 0x0003e2000c10112c */
[----:B------:R-:W-:Y:S05]  /*58d0*/  @P2 BRA `(.L_x_153) ;  /* 0x00000000000c2947 */ /* 0x000fea0003800000 */
[----:B------:R-:W1:Y:S02]  /*58e0*/  LDG.E.U8 R146, desc[UR44][R8.64+0x71] ;  /* 0x0000712c08927981 */ /* 0x000e64000c1e1100 */
[----:B-1----:R-:W-:-:S05]  /*58f0*/  PRMT R11, R146, 0x8880, RZ ;  /* 0x00008880920b7816 */ /* 0x002fca00000000ff */
[----:B------:R-:W-:-:S07]  /*5900*/  IMAD R12, R11, R136, RZ ;  /* 0x000000880b0c7224 */ /* 0x000fce00078e02ff */
.L_x_153:
[----:B------:R-:W-:Y:S05]  /*5910*/  BSYNC B1 ;  /* 0x0000000000017941 */ /* 0x000fea0003800000 */
.L_x_152:
[----:B------:R-:W-:Y:S01]  /*5920*/  @!P2 IMAD R83, R83, R137, R12 ;  /* 0x000000895353a224 */ /* 0x000fe200078e020c */
[----:B------:R-:W-:Y:S04]  /*5930*/  BSSY B1, `(.L_x_154) ;  /* 0x0000006000017945 */ /* 0x000fe80003800000 */
[----:B------:R0:W-:Y:S01]  /*5940*/  @!P2 STG.E.U8 desc[UR44][R6.64+0x71], R83 ;  /* 0x000071530600a986 */ /* 0x0001e2000c10112c */
[----:B------:R-:W-:Y:S05]  /*5950*/  @P5 BRA `(.L_x_155) ;  /* 0x00000000000c5947 */ /* 0x000fea0003800000 */
[----:B------:R-:W1:Y:S02]  /*5960*/  LDG.E.U8 R146, desc[UR44][R2.64+0x78] ;  /* 0x0000782c02927981 */ /* 0x000e64000c1e1100 */
[----:B-1----:R-:W-:-:S05]  /*5970*/  PRMT R11, R146, 0x8880, RZ ;  /* 0x00008880920b7816 */ /* 0x002fca00000000ff */
[----:B------:R-:W-:-:S07]  /*5980*/  IMAD R12, R11, R136, RZ ;  /* 0x000000880b0c7224 */ /* 0x000fce00078e02ff */
.L_x_155:
[----:B------:R-:W-:Y:S05]  /*5990*/  BSYNC B1 ;  /* 0x0000000000017941 */ /* 0x000fea0003800000 */
.L_x_154:
[----:B-1----:R-:W-:Y:S01]  /*59a0*/  @!P5 IMAD R11, R84, R137, R12 ;  /* 0x00000089540bd224 */ /* 0x002fe200078e020c */
[----:B------:R-:W-:Y:S04]  /*59b0*/  BSSY B1, `(.L_x_156) ;  /* 0x0000006000017945 */ /* 0x000fe80003800000 */
[----:B------:R1:W-:Y:S01]  /*59c0*/  @!P5 STG.E.U8 desc[UR44][R4.64+0x78], R11 ;  /* 0x0000780b0400d986 */ /* 0x0003e2000c10112c */
[----:B------:R-:W-:Y:S05]  /*59d0*/  @P4 BRA `(.L_x_157) ;  /* 0x00000000000c4947 */ /* 0x000fea0003800000 */
[----:B------:R-:W1:Y:S02]  /*59e0*/  LDG.E.U8 R146, desc[UR44][R2.64+0x79] ;  /* 0x0000792c02927981 */ /* 0x000e64000c1e1100 */
[----:B-1----:R-:W-:-:S05]  /*59f0*/  PRMT R11, R146, 0x8880, RZ ;  /* 0x00008880920b7816 */ /* 0x002fca00000000ff */
[----:B------:R-:W-:-:S07]  /*5a00*/  IMAD R12, R11, R136, RZ ;  /* 0x000000880b0c7224 */ /* 0x000fce00078e02ff */
.L_x_157:
[----:B------:R-:W-:Y:S05]  /*5a10*/  BSYNC B1 ;  /* 0x0000000000017941 */ /* 0x000fea0003800000 */
.L_x_156:
        /* <DEDUP_REMOVED lines=13> */
.L_x_159:
[----:B------:R-:W-:Y:S05]  /*5af0*/  BSYNC B1 ;  /* 0x0000000000017941 */ /* 0x000fea0003800000 */
.L_x_158:
[----:B-1----:R-:W-:Y:S01]  /*5b00*/  @!P1 IMAD R11, R86, R137, R12 ;  /* 0x00000089560b9224 */ /* 0x002fe200078e020c */
[----:B------:R-:W-:Y:S04]  /*5b10*/  BSSY B1, `(.L_x_160) ;  /* 0x0000006000017945 */ /* 0x000fe80003800000 */
[----:B------:R1:W-:Y:S01]  /*5b20*/  @!P1 STG.E.U8 desc[UR44][R6.64+0x78], R11 ;  /* 0x0000780b06009986 */ /* 0x0003e2000c10112c */
[----:B------:R-:W-:Y:S05]  /*5b30*/  @P0 BRA `(.L_x_161) ;  /* 0x00000000000c0947 */ /* 0x000fea0003800000 */
[----:B------:R-:W1:Y:S02]  /*5b40*/  LDG.E.U8 R146, desc[UR44][R8.64+0x79] ;  /* 0x0000792c08927981 */ /* 0x000e64000c1e1100 */
[----:B-1----:R-:W-:-:S05]  /*5b50*/  PRMT R11, R146, 0x8880, RZ ;  /* 0x00008880920b7816 */ /* 0x002fca00000000ff */
[----:B------:R-:W-:-:S07]  /*5b60*/  IMAD R12, R11, R136, RZ ;  /* 0x000000880b0c7224 */ /* 0x000fce00078e02ff */
.L_x_161:
[----:B------:R-:W-:Y:S05]  /*5b70*/  BSYNC B1 ;  /* 0x0000000000017941 */ /* 0x000fea0003800000 */
.L_x_160:
[----:B------:R-:W-:Y:S01]  /*5b80*/  @!P0 IMAD R87, R87, R137, R12 ;  /* 0x0000008957578224 */ /* 0x000fe200078e020c */
[----:B------:R-:W-:Y:S04]  /*5b90*/  BSSY B1, `(.L_x_162) ;  /* 0x0000006000017945 */ /* 0x000fe80003800000 */
[----:B------:R0:W-:Y:S01]  /*5ba0*/  @!P0 STG.E.U8 desc[UR44][R6.64+0x79], R87 ;  /* 0x0000795706008986 */ /* 0x0001e2000c10112c */
[----:B------:R-:W-:Y:S05]  /*5bb0*/  @P5 BRA `(.L_x_163) ;  /* 0x00000000000c5947 */ /* 0x000fea0003800000 */
[----:B------:R-:W1:Y:S02]  /*5bc0*/  LDG.E.U8 R146, desc[UR44][R2.64+0x80] ;  /* 0x0000802c02927981 */ /* 0x000e64000c1e1100 */
[----:B-1----:R-:W-:-:S05]  /*5bd0*/  PRMT R11, R146, 0x8880, RZ ;  /* 0x00008880920b7816 */ /* 0x002fca00000000ff */
[----:B------:R-:W-:-:S07]  /*5be0*/  IMAD R12, R11, R136, RZ ;  /* 0x000000880b0c7224 */ /* 0x000fce00078e02ff */
.L_x_163:
[----:B------:R-:W-:Y:S05]  /*5bf0*/  BSYNC B1 ;  /* 0x0000000000017941 */ /* 0x000fea0003800000 */
.L_x_162:
[----:B-1----:R-:W-:Y:S01]  /*5c00*/  @!P5 IMAD R11, R56, R137, R12 ;  /* 0x00000089380bd224 */ /* 0x002fe200078e020c */
[----:B------:R-:W-:Y:S04]  /*5c10*/  BSSY B1, `(.L_x_164) ;  /* 0x0000006000017945 */ /* 0x000fe80003800000 */
[----:B------:R1:W-:Y:S01]  /*5c20*/  @!P5 STG.E.U8 desc[UR44][R4.64+0x80], R11 ;  /* 0x0000800b0400d986 */ /* 0x0003e2000c10112c */
[----:B------:R-:W-:Y:S05]  /*5c30*/  @P4 BRA `(.L_x_165) ;  /* 0x00000000000c4947 */ /* 0x000fea0003800000 */
[----:B------:R-:W1:Y:S02]  /*5c40*/  LDG.E.U8 R146, desc[UR44][R2.64+0x81] ;  /* 0x0000812c02927981 */ /* 0x000e64000c1e1100 */
[----:B-1----:R-:W-:-:S05]  /*5c50*/  PRMT R11, R146, 0x8880, RZ ;  /* 0x00008880920b7816 */ /* 0x002fca00000000ff */
[----:B------:R-:W-:-:S07]  /*5c60*/  IMAD R12, R11, R136, RZ ;  /* 0x000000880b0c7224 */ /* 0x000fce00078e02ff */
.L_x_165:
[----:B------:R-:W-:Y:S05]  /*5c70*/  BSYNC B1 ;  /* 0x0000000000017941 */ /* 0x000fea0003800000 */
.L_x_164:
        /* <DEDUP_REMOVED lines=13> */
.L_x_167:
[----:B------:R-:W-:Y:S05]  /*5d50*/  BSYNC B1 ;  /* 0x0000000000017941 */ /* 0x000fea0003800000 */
.L_x_166:
[----:B-1----:R-:W-:Y:S01]  /*5d60*/  @!P3 IMAD R11, R58, R137, R12 ;  /* 0x000000893a0bb224 */ /* 0x002fe200078e020c */
[----:B------:R-:W-:Y:S04]  /*5d70*/  BSSY B1, `(.L_x_168) ;  /* 0x0000006000017945 */ /* 0x000fe80003800000 */
[----:B------:R1:W-:Y:S01]  /*5d80*/  @!P3 STG.E.U8 desc[UR44][R6.64+0x80], R11 ;  /* 0x0000800b0600b986 */ /* 0x0003e2000c10112c */
[----:B------:R-:W-:Y:S05]  /*5d90*/  @P2 BRA `(.L_x_169) ;  /* 0x00000000000c2947 */ /* 0x000fea0003800000 */
[----:B------:R-:W1:Y:S02]  /*5da0*/  LDG.E.U8 R146, desc[UR44][R8.64+0x81] ;  /* 0x0000812c08927981 */ /* 0x000e64000c1e1100 */
[----:B-1----:R-:W-:-:S05]  /*5db0*/  PRMT R11, R146, 0x8880, RZ ;  /* 0x00008880920b7816 */ /* 0x002fca00000000ff */
[----:B------:R-:W-:-:S07]  /*5dc0*/  IMAD R12, R11, R136, RZ ;  /* 0x000000880b0c7224 */ /* 0x000fce00078e02ff */
.L_x_169:
[----:B------:R-:W-:Y:S05]  /*5dd0*/  BSYNC B1 ;  /* 0x0000000000017941 */ /* 0x000fea0003800000 */
.L_x_168:
[----:B------:R-:W-:Y:S01]  /*5de0*/  @!P2 IMAD R59, R59, R137, R12 ;  /* 0x000000893b3ba224 */ /* 0x000fe200078e020c */
[----:B------:R-:W-:Y:S04]  /*5df0*/  BSSY B1, `(.L_x_170) ;  /* 0x0000006000017945 */ /* 0x000fe80003800000 */
[----:B------:R0:W-:Y:S01]  /*5e00*/  @!P2 STG.E.U8 desc[UR44][R6.64+0x81], R59 ;  /* 0x0000813b0600a986 */ /* 0x0001e2000c10112c */
[----:B------:R-:W-:Y:S05]  /*5e10*/  @P5 BRA `(.L_x_171) ;  /* 0x00000000000c5947 */ /* 0x000fea0003800000 */
[----:B------:R-:W1:Y:S02]  /*5e20*/  LDG.E.U8 R146, desc[UR44][R2.64+0x88] ;  /* 0x0000882c02927981 */ /* 0x000e64000c1e1100 */
[----:B-1----:R-:W-:-:S05]  /*5e30*/  PRMT R11, R146, 0x8880, RZ ;  /* 0x00008880920b7816 */ /* 0x002fca00000000ff */
[----:B------:R-:W-:-:S07]  /*5e40*/  IMAD R12, R11, R136, RZ ;  /* 0x000000880b0c7224 */ /* 0x000fce00078e02ff */
.L_x_171:
[----:B------:R-:W-:Y:S05]  /*5e50*/  BSYNC B1 ;  /* 0x0000000000017941 */ /* 0x000fea0003800000 */
.L_x_170:
[----:B-1----:R-:W-:Y:S01]  /*5e60*/  @!P5 IMAD R11, R60, R137, R12 ;  /* 0x000000893c0bd224 */ /* 0x002fe200078e020c */
[----:B------:R-:W-:Y:S04]  /*5e70*/  BSSY B1, `(.L_x_172) ;  /* 0x0000006000017945 */ /* 0x000fe80003800000 */
[----:B------:R1:W-:Y:S01]  /*5e80*/  @!P5 STG.E.U8 desc[UR44][R4.64+0x88], R11 ;  /* 0x0000880b0400d986 */ /* 0x0003e2000c10112c */
[----:B------:R-:W-:Y:S05]  /*5e90*/  @P4 BRA `(.L_x_173) ;  /* 0x00000000000c4947 */ /* 0x000fea0003800000 */
[----:B------:R-:W1:Y:S02]  /*5ea0*/  LDG.E.U8 R146, desc[UR44][R2.64+0x89] ;  /* 0x0000892c02927981 */ /* 0x000e64000c1e1100 */
[----:B-1----:R-:W-:-:S05]  /*5eb0*/  PRMT R11, R146, 0x8880, RZ ;  /* 0x00008880920b7816 */ /* 0x002fca00000000ff */
[----:B------:R-:W-:-:S07]  /*5ec0*/  IMAD R12, R11, R136, RZ ;  /* 0x000000880b0c7224 */ /* 0x000fce00078e02ff */
.L_x_173:
[----:B------:R-:W-:Y:S05]  /*5ed0*/  BSYNC B1 ;  /* 0x0000000000017941 */ /* 0x000fea0003800000 */
.L_x_172:
        /* <DEDUP_REMOVED lines=13> */
.L_x_175:
[----:B------:R-:W-:Y:S05]  /*5fb0*/  BSYNC B1 ;  /* 0x0000000000017941 */ /* 0x000fea0003800000 */
.L_x_174:
[----:B-1----:R-:W-:Y:S01]  /*5fc0*/  @!P1 IMAD R11, R62, R137, R12 ;  /* 0x000000893e0b9224 */ /* 0x002fe200078e020c */
[----:B------:R-:W-:Y:S04]  /*5fd0*/  BSSY B1, `(.L_x_176) ;  /* 0x0000006000017945 */ /* 0x000fe80003800000 */
[----:B------:R1:W-:Y:S01]  /*5fe0*/  @!P1 STG.E.U8 desc[UR44][R6.64+0x88], R11 ;  /* 0x0000880b06009986 */ /* 0x0003e2000c10112c */
[----:B------:R-:W-:Y:S05]  /*5ff0*/  @P0 BRA `(.L_x_177) ;  /* 0x00000000000c0947 */ /* 0x000fea0003800000 */
[----:B------:R-:W1:Y:S02]  /*6000*/  LDG.E.U8 R146, desc[UR44][R8.64+0x89] ;  /* 0x0000892c08927981 */ /* 0x000e64000c1e1100 */
[----:B-1----:R-:W-:-:S05]  /*6010*/  PRMT R11, R146, 0x8880, RZ ;  /* 0x00008880920b7816 */ /* 0x002fca00000000ff */
[----:B------:R-:W-:-:S07]  /*6020*/  IMAD R12, R11, R136, RZ ;  /* 0x000000880b0c7224 */ /* 0x000fce00078e02ff */
.L_x_177:
[----:B------:R-:W-:Y:S05]  /*6030*/  BSYNC B1 ;  /* 0x0000000000017941 */ /* 0x000fea0003800000 */
.L_x_176:
[----:B------:R-:W-:Y:S01]  /*6040*/  @!P0 IMAD R63, R63, R137, R12 ;  /* 0x000000893f3f8224 */ /* 0x000fe200078e020c */
[----:B------:R-:W-:Y:S04]  /*6050*/  BSSY B1, `(.L_x_178) ;  /* 0x0000006000017945 */ /* 0x000fe80003800000 */
[----:B------:R0:W-:Y:S01]  /*6060*/  @!P0 STG.E.U8 desc[UR44][R6.64+0x89], R63 ;  /* 0x0000893f06008986 */ /* 0x0001e2000c10112c */
[----:B------:R-:W-:Y:S05]  /*6070*/  @P5 BRA `(.L_x_179) ;  /* 0x00000000000c5947 */ /* 0x000fea0003800000 */
[----:B------:R-:W1:Y:S02]  /*6080*/  LDG.E.U8 R146, desc[UR44][R2.64+0x90] ;  /* 0x0000902c02927981 */ /* 0x000e64000c1e1100 */
[----:B-1----:R-:W-:-:S05]  /*6090*/  PRMT R11, R146, 0x8880, RZ ;  /* 0x00008880920b7816 */ /* 0x002fca00000000ff */
[----:B------:R-:W-:-:S07]  /*60a0*/  IMAD R12, R11, R136, RZ ;  /* 0x000000880b0c7224 */ /* 0x000fce00078e02ff */
.L_x_179:
[----:B------:R-:W-:Y:S05]  /*60b0*/  BSYNC B1 ;  /* 0x0000000000017941 */ /* 0x000fea0003800000 */
.L_x_178:
[----:B-1----:R-:W-:Y:S01]  /*60c0*/  @!P5 IMAD R11, R64, R137, R12 ;  /* 0x00000089400bd224 */ /* 0x002fe200078e020c */
[----:B------:R-:W-:Y:S04]  /*60d0*/  BSSY B1, `(.L_x_180) ;  /* 0x0000006000017945 */ /* 0x000fe80003800000 */
[----:B------:R1:W-:Y:S01]  /*60e0*/  @!P5 STG.E.U8 desc[UR44][R4.64+0x90], R11 ;  /* 0x0000900b0400d986 */ /* 0x0003e2000c10112c */
[----:B------:R-:W-:Y:S05]  /*60f0*/  @P4 BRA `(.L_x_181) ;  /* 0x00000000000c4947 */ /* 0x000fea0003800000 */
[----:B------:R-:W1:Y:S02]  /*6100*/  LDG.E.U8 R146, desc[UR44][R2.64+0x91] ;  /* 0x0000912c02927981 */ /* 0x000e64000c1e1100 */
[----:B-1----:R-:W-:-:S05]  /*6110*/  PRMT R11, R146, 0x8880, RZ ;  /* 0x00008880920b7816 */ /* 0x002fca00000000ff */
[----:B------:R-:W-:-:S07]  /*6120*/  IMAD R12, R11, R136, RZ ;  /* 0x000000880b0c7224 */ /* 0x000fce00078e02ff */
.L_x_181:
[----:B------:R-:W-:Y:S05]  /*6130*/  BSYNC B1 ;  /* 0x0000000000017941 */ /* 0x000fea0003800000 */
.L_x_180:
        /* <DEDUP_REMOVED lines=13> */
.L_x_183:
[----:B------:R-:W-:Y:S05]  /*6210*/  BSYNC B1 ;  /* 0x0000000000017941 */ /* 0x000fea0003800000 */
.L_x_182:
[----:B-1----:R-:W-:Y:S01]  /*6220*/  @!P3 IMAD R11, R66, R137, R12 ;  /* 0x00000089420bb224 */ /* 0x002fe200078e020c */
[----:B------:R-:W-:Y:S04]  /*6230*/  BSSY B1, `(.L_x_184) ;  /* 0x0000006000017945 */ /* 0x000fe80003800000 */
[----:B------:R1:W-:Y:S01]  /*6240*/  @!P3 STG.E.U8 desc[UR44][R6.64+0x90], R11 ;  /* 0x0000900b0600b986 */ /* 0x0003e2000c10112c */
[----:B------:R-:W-:Y:S05]  /*6250*/  @P2 BRA `(.L_x_185) ;  /* 0x00000000000c2947 */ /* 0x000fea0003800000 */
[----:B------:R-:W1:Y:S02]  /*6260*/  LDG.E.U8 R146, desc[UR44][R8.64+0x91] ;  /* 0x0000912c08927981 */ /* 0x000e64000c1e1100 */
[----:B-1----:R-:W-:-:S05]  /*6270*/  PRMT R11, R146, 0x8880, RZ ;  /* 0x00008880920b7816 */ /* 0x002fca00000000ff */
[----:B------:R-:W-:-:S07]  /*6280*/  IMAD R12, R11, R136, RZ ;  /* 0x000000880b0c7224 */ /* 0x000fce00078e02ff */
.L_x_185:
[----:B------:R-:W-:Y:S05]  /*6290*/  BSYNC B1 ;  /* 0x0000000000017941 */ /* 0x000fea0003800000 */
.L_x_184:
[----:B------:R-:W-:Y:S01]  /*62a0*/  @!P2 IMAD R67, R67, R137, R12 ;  /* 0x000000894343a224 */ /* 0x000fe200078e020c */
[----:B------:R-:W-:Y:S04]  /*62b0*/  BSSY B1, `(.L_x_186) ;  /* 0x0000006000017945 */ /* 0x000fe80003800000 */
[----:B------:R0:W-:Y:S01]  /*62c0*/  @!P2 STG.E.U8 desc[UR44][R6.64+0x91], R67 ;  /* 0x000091430600a986 */ /* 0x0001e2000c10112c */
[----:B------:R-:W-:Y:S05]  /*62d0*/  @P5 BRA `(.L_x_187) ;  /* 0x00000000000c5947 */ /* 0x000fea0003800000 */
[----:B------:R-:W1:Y:S02]  /*62e0*/  LDG.E.U8 R146, desc[UR44][R2.64+0x98] ;  /* 0x0000982c02927981 */ /* 0x000e64000c1e1100 */
[----:B-1----:R-:W-:-:S05]  /*62f0*/  PRMT R11, R146, 0x8880, RZ ;  /* 0x00008880920b7816 */ /* 0x002fca00000000ff */
[----:B------:R-:W-:-:S07]  /*6300*/  IMAD R12, R11, R136, RZ ;  /* 0x000000880b0c7224 */ /* 0x000fce00078e02ff */
.L_x_187:
[----:B------:R-:W-:Y:S05]  /*6310*/  BSYNC B1 ;  /* 0x0000000000017941 */ /* 0x000fea0003800000 */
.L_x_186:
[----:B-1----:R-:W-:Y:S01]  /*6320*/  @!P5 IMAD R11, R68, R137, R12 ;  /* 0x00000089440bd224 */ /* 0x002fe200078e020c */
[----:B------:R-:W-:Y:S04]  /*6330*/  BSSY B1, `(.L_x_188) ;  /* 0x0000006000017945 */ /* 0x000fe80003800000 */
[----:B------:R1:W-:Y:S01]  /*6340*/  @!P5 STG.E.U8 desc[UR44][R4.64+0x98], R11 ;  /* 0x0000980b0400d986 */ /* 0x0003e2000c10112c */
[----:B------:R-:W-:Y:S05]  /*6350*/  @P4 BRA `(.L_x_189) ;  /* 0x00000000000c4947 */ /* 0x000fea0003800000 */
[----:B------:R-:W1:Y:S02]  /*6360*/  LDG.E.U8 R146, desc[UR44][R2.64+0x99] ;  /* 0x0000992c02927981 */ /* 0x000e64000c1e1100 */
[----:B-1----:R-:W-:-:S05]  /*6370*/  PRMT R11, R146, 0x8880, RZ ;  /* 0x00008880920b7816 */ /* 0x002fca00000000ff */
[----:B------:R-:W-:-:S07]  /*6380*/  IMAD R12, R11, R136, RZ ;  /* 0x000000880b0c7224 */ /* 0x000fce00078e02ff */
.L_x_189:
[----:B------:R-:W-:Y:S05]  /*6390*/  BSYNC B1 ;  /* 0x0000000000017941 */ /* 0x000fea0003800000 */
.L_x_188:
        /* <DEDUP_REMOVED lines=13> */
.L_x_191:
[----:B------:R-:W-:Y:S05]  /*6470*/  BSYNC B1 ;  /* 0x0000000000017941 */ /* 0x000fea0003800000 */
.L_x_190:
[----:B-1----:R-:W-:Y:S01]  /*6480*/  @!P1 IMAD R11, R70, R137, R12 ;  /* 0x00000089460b9224 */ /* 0x002fe200078e020c */
[----:B------:R-:W-:Y:S04]  /*6490*/  BSSY B1, `(.L_x_192) ;  /* 0x0000006000017945 */ /* 0x000fe80003800000 */
[----:B------:R1:W-:Y:S01]  /*64a0*/  @!P1 STG.E.U8 desc[UR44][R6.64+0x98], R11 ;  /* 0x0000980b06009986 */ /* 0x0003e2000c10112c */
[----:B------:R-:W-:Y:S05]  /*64b0*/  @P0 BRA `(.L_x_193) ;  /* 0x00000000000c0947 */ /* 0x000fea0003800000 */
[----:B------:R-:W1:Y:S02]  /*64c0*/  LDG.E.U8 R146, desc[UR44][R8.64+0x99] ;  /* 0x0000992c08927981 */ /* 0x000e64000c1e1100 */
[----:B-1----:R-:W-:-:S05]  /*64d0*/  PRMT R11, R146, 0x8880, RZ ;  /* 0x00008880920b7816 */ /* 0x002fca00000000ff */
[----:B------:R-:W-:-:S07]  /*64e0*/  IMAD R12, R11, R136, RZ ;  /* 0x000000880b0c7224 */ /* 0x000fce00078e02ff */
.L_x_193:
[----:B------:R-:W-:Y:S05]  /*64f0*/  BSYNC B1 ;  /* 0x0000000000017941 */ /* 0x000fea0003800000 */
.L_x_192:
[----:B------:R-:W-:Y:S01]  /*6500*/  @!P0 IMAD R71, R71, R137, R12 ;  /* 0x0000008947478224 */ /* 0x000fe200078e020c */
[----:B------:R-:W-:Y:S04]  /*6510*/  BSSY B1, `(.L_x_194) ;  /* 0x0000006000017945 */ /* 0x000fe80003800000 */
[----:B------:R0:W-:Y:S01]  /*6520*/  @!P0 STG.E.U8 desc[UR44][R6.64+0x99], R71 ;  /* 0x0000994706008986 */ /* 0x0001e2000c10112c */
[----:B------:R-:W-:Y:S05]  /*6530*/  @P5 BRA `(.L_x_195) ;  /* 0x00000000000c5947 */ /* 0x000fea0003800000 */
[----:B------:R-:W1:Y:S02]  /*6540*/  LDG.E.U8 R146, desc[UR44][R2.64+0xa0] ;  /* 0x0000a02c02927981 */ /* 0x000e64000c1e1100 */
[----:B-1----:R-:W-:-:S05]  /*6550*/  PRMT R11, R146, 0x8880, RZ ;  /* 0x00008880920b7816 */ /* 0x002fca00000000ff */
[----:B------:R-:W-:-:S07]  /*6560*/  IMAD R12, R11, R136, RZ ;  /* 0x000000880b0c7224 */ /* 0x000fce00078e02ff */
.L_x_195:
[----:B------:R-:W-:Y:S05]  /*6570*/  BSYNC B1 ;  /* 0x0000000000017941 */ /* 0x000fea0003800000 */
.L_x_194:
[----:B-1----:R-:W-:Y:S01]  /*6580*/  @!P5 IMAD R11, R40, R137, R12 ;  /* 0x00000089280bd224 */ /* 0x002fe200078e020c */
[----:B------:R-:W-:Y:S04]  /*6590*/  BSSY B1, `(.L_x_196) ;  /* 0x0000006000017945 */ /* 0x000fe80003800000 */
[----:B------:R1:W-:Y:S01]  /*65a0*/  @!P5 STG.E.U8 desc[UR44][R4.64+0xa0], R11 ;  /* 0x0000a00b0400d986 */ /* 0x0003e2000c10112c */
[----:B------:R-:W-:Y:S05]  /*65b0*/  @P4 BRA `(.L_x_197) ;  /* 0x00000000000c4947 */ /* 0x000fea0003800000 */
[----:B------:R-:W1:Y:S02]  /*65c0*/  LDG.E.U8 R146, desc[UR44][R2.64+0xa1] ;  /* 0x0000a12c02927981 */ /* 0x000e64000c1e1100 */
[----:B-1----:R-:W-:-:S05]  /*65d0*/  PRMT R11, R146, 0x8880, RZ ;  /* 0x00008880920b7816 */ /* 0x002fca00000000ff */
[----:B------:R-:W-:-:S07]  /*65e0*/  IMAD R12, R11, R136, RZ ;  /* 0x000000880b0c7224 */ /* 0x000fce00078e02ff */
.L_x_197:
[----:B------:R-:W-:Y:S05]  /*65f0*/  BSYNC B1 ;  /* 0x0000000000017941 */ /* 0x000fea0003800000 */
.L_x_196:
        /* <DEDUP_REMOVED lines=13> */
.L_x_199:
[----:B------:R-:W-:Y:S05]  /*66d0*/  BSYNC B1 ;  /* 0x0000000000017941 */ /* 0x000fea0003800000 */
.L_x_198:
[----:B-1----:R-:W-:Y:S01]  /*66e0*/  @!P3 IMAD R11, R42, R137, R12 ;  /* 0x000000892a0bb224 */ /* 0x002fe200078e020c */
[----:B------:R-:W-:Y:S04]  /*66f0*/  BSSY B1, `(.L_x_200) ;  /* 0x0000006000017945 */ /* 0x000fe80003800000 */
[----:B------:R1:W-:Y:S01]  /*6700*/  @!P3 STG.E.U8 desc[UR44][R6.64+0xa0], R11 ;  /* 0x0000a00b0600b986 */ /* 0x0003e2000c10112c */
[----:B------:R-:W-:Y:S05]  /*6710*/  @P2 BRA `(.L_x_201) ;  /* 0x00000000000c2947 */ /* 0x000fea0003800000 */
[----:B------:R-:W1:Y:S02]  /*6720*/  LDG.E.U8 R146, desc[UR44][R8.64+0xa1] ;  /* 0x0000a12c08927981 */ /* 0x000e64000c1e1100 */
[----:B-1----:R-:W-:-:S05]  /*6730*/  PRMT R11, R146, 0x8880, RZ ;  /* 0x00008880920b7816 */ /* 0x002fca00000000ff */
[----:B------:R-:W-:-:S07]  /*6740*/  IMAD R12, R11, R136, RZ ;  /* 0x000000880b0c7224 */ /* 0x000fce00078e02ff */
.L_x_201:
[----:B------:R-:W-:Y:S05]  /*6750*/  BSYNC B1 ;  /* 0x0000000000017941 */ /* 0x000fea0003800000 */
.L_x_200:
[----:B------:R-:W-:Y:S01]  /*6760*/  @!P2 IMAD R43, R43, R137, R12 ;  /* 0x000000892b2ba224 */ /* 0x000fe200078e020c */
[----:B------:R-:W-:Y:S04]  /*6770*/  BSSY B1, `(.L_x_202) ;  /* 0x0000006000017945 */ /* 0x000fe80003800000 */
[----:B------:R0:W-:Y:S01]  /*6780*/  @!P2 STG.E.U8 desc[UR44][R6.64+0xa1], R43 ;  /* 0x0000a12b0600a986 */ /* 0x0001e2000c10112c */
[----:B------:R-:W-:Y:S05]  /*6790*/  @P5 BRA `(.L_x_203) ;  /* 0x00000000000c5947 */ /* 0x000fea0003800000 */
[----:B------:R-:W1:Y:S02]  /*67a0*/  LDG.E.U8 R146, desc[UR44][R2.64+0xa8] ;  /* 0x0000a82c02927981 */ /* 0x000e64000c1e1100 */
[----:B-1----:R-:W-:-:S05]  /*67b0*/  PRMT R11, R146, 0x8880, RZ ;  /* 0x00008880920b7816 */ /* 0x002fca00000000ff */
[----:B------:R-:W-:-:S07]  /*67c0*/  IMAD R12, R11, R136, RZ ;  /* 0x000000880b0c7224 */ /* 0x000fce00078e02ff */
.L_x_203:
[----:B------:R-:W-:Y:S05]  /*67d0*/  BSYNC B1 ;  /* 0x0000000000017941 */ /* 0x000fea0003800000 */
.L_x_202:
[----:B-1----:R-:W-:Y:S01]  /*67e0*/  @!P5 IMAD R11, R44, R137, R12 ;  /* 0x000000892c0bd224 */ /* 0x002fe200078e020c */
[----:B------:R-:W-:Y:S04]  /*67f0*/  BSSY B1, `(.L_x_204) ;  /* 0x0000006000017945 */ /* 0x000fe80003800000 */
[----:B------:R1:W-:Y:S01]  /*6800*/  @!P5 STG.E.U8 desc[UR44][R4.64+0xa8], R11 ;  /* 0x0000a80b0400d986 */ /* 0x0003e2000c10112c */
[----:B------:R-:W-:Y:S05]  /*6810*/  @P4 BRA `(.L_x_205) ;  /* 0x00000000000c4947 */ /* 0x000fea0003800000 */
[----:B------:R-:W1:Y:S02]  /*6820*/  LDG.E.U8 R146, desc[UR44][R2.64+0xa9] ;  /* 0x0000a92c02927981 */ /* 0x000e64000c1e1100 */
[----:B-1----:R-:W-:-:S05]  /*6830*/  PRMT R11, R146, 0x8880, RZ ;  /* 0x00008880920b7816 */ /* 0x002fca00000000ff */
[----:B------:R-:W-:-:S07]  /*6840*/  IMAD R12, R11, R136, RZ ;  /* 0x000000880b0c7224 */ /* 0x000fce00078e02ff */
.L_x_205:
[----:B------:R-:W-:Y:S05]  /*6850*/  BSYNC B1 ;  /* 0x0000000000017941 */ /* 0x000fea0003800000 */
.L_x_204:
        /* <DEDUP_REMOVED lines=13> */
.L_x_207:
[----:B------:R-:W-:Y:S05]  /*6930*/  BSYNC B1 ;  /* 0x0000000000017941 */ /* 0x000fea0003800000 */
.L_x_206:
[----:B-1----:R-:W-:Y:S01]  /*6940*/  @!P1 IMAD R11, R46, R137, R12 ;  /* 0x000000892e0b9224 */ /* 0x002fe200078e020c */
[----:B------:R-:W-:Y:S04]  /*6950*/  BSSY B1, `(.L_x_208) ;  /* 0x0000006000017945 */ /* 0x000fe80003800000 */
[----:B------:R1:W-:Y:S01]  /*6960*/  @!P1 STG.E.U8 desc[UR44][R6.64+0xa8], R11 ;  /* 0x0000a80b06009986 */ /* 0x0003e2000c10112c */
[----:B------:R-:W-:Y:S05]  /*6970*/  @P0 BRA `(.L_x_209) ;  /* 0x00000000000c0947 */ /* 0x000fea0003800000 */
[----:B------:R-:W1:Y:S02]  /*6980*/  LDG.E.U8 R146, desc[UR44][R8.64+0xa9] ;  /* 0x0000a92c08927981 */ /* 0x000e64000c1e1100 */
[----:B-1----:R-:W-:-:S05]  /*6990*/  PRMT R11, R146, 0x8880, RZ ;  /* 0x00008880920b7816 */ /* 0x002fca00000000ff */
[----:B------:R-:W-:-:S07]  /*69a0*/  IMAD R12, R11, R136, RZ ;  /* 0x000000880b0c7224 */ /* 0x000fce00078e02ff */
.L_x_209:
[----:B------:R-:W-:Y:S05]  /*69b0*/  BSYNC B1 ;  /* 0x0000000000017941 */ /* 0x000fea0003800000 */
.L_x_208:
[----:B------:R-:W-:Y:S01]  /*69c0*/  @!P0 IMAD R47, R47, R137, R12 ;  /* 0x000000892f2f8224 */ /* 0x000fe200078e020c */
[----:B------:R-:W-:Y:S04]  /*69d0*/  BSSY B1, `(.L_x_210) ;  /* 0x0000006000017945 */ /* 0x000fe80003800000 */
[----:B------:R0:W-:Y:S01]  /*69e0*/  @!P0 STG.E.U8 desc[UR44][R6.64+0xa9], R47 ;  /* 0x0000a92f06008986 */ /* 0x0001e2000c10112c */
[----:B------:R-:W-:Y:S05]  /*69f0*/  @P5 BRA `(.L_x_211) ;  /* 0x00000000000c5947 */ /* 0x000fea0003800000 */
[----:B------:R-:W1:Y:S02]  /*6a00*/  LDG.E.U8 R146, desc[UR44][R2.64+0xb0] ;  /* 0x0000b02c02927981 */ /* 0x000e64000c1e1100 */
[----:B-1----:R-:W-:-:S05]  /*6a10*/  PRMT R11, R146, 0x8880, RZ ;  /* 0x00008880920b7816 */ /* 0x002fca00000000ff */
[----:B------:R-:W-:-:S07]  /*6a20*/  IMAD R12, R11, R136, RZ ;  /* 0x000000880b0c7224 */ /* 0x000fce00078e02ff */
.L_x_211:
[----:B------:R-:W-:Y:S05]  /*6a30*/  BSYNC B1 ;  /* 0x0000000000017941 */ /* 0x000fea0003800000 */
.L_x_210:
[----:B-1----:R-:W-:Y:S01]  /*6a40*/  @!P5 IMAD R11, R48, R137, R12 ;  /* 0x00000089300bd224 */ /* 0x002fe200078e020c */
[----:B------:R-:W-:Y:S04]  /*6a50*/  BSSY B1, `(.L_x_212) ;  /* 0x0000006000017945 */ /* 0x000fe80003800000 */
[----:B------:R1:W-:Y:S01]  /*6a60*/  @!P5 STG.E.U8 desc[UR44][R4.64+0xb0], R11 ;  /* 0x0000b00b0400d986 */ /* 0x0003e2000c10112c */
[----:B------:R-:W-:Y:S05]  /*6a70*/  @P4 BRA `(.L_x_213) ;  /* 0x00000000000c4947 */ /* 0x000fea0003800000 */
[----:B------:R-:W1:Y:S02]  /*6a80*/  LDG.E.U8 R146, desc[UR44][R2.64+0xb1] ;  /* 0x0000b12c02927981 */ /* 0x000e64000c1e1100 */
[----:B-1----:R-:W-:-:S05]  /*6a90*/  PRMT R11, R146, 0x8880, RZ ;  /* 0x00008880920b7816 */ /* 0x002fca00000000ff */
[----:B------:R-:W-:-:S07]  /*6aa0*/  IMAD R12, R11, R136, RZ ;  /* 0x000000880b0c7224 */ /* 0x000fce00078e02ff */
.L_x_213:
[----:B------:R-:W-:Y:S05]  /*6ab0*/  BSYNC B1 ;  /* 0x0000000000017941 */ /* 0x000fea0003800000 */
.L_x_212:
        /* <DEDUP_REMOVED lines=13> */
.L_x_215:
[----:B------:R-:W-:Y:S05]  /*6b90*/  BSYNC B1 ;  /* 0x0000000000017941 */ /* 0x000fea0003800000 */
.L_x_214:
[----:B-1----:R-:W-:Y:S01]  /*6ba0*/  @!P3 IMAD R11, R50, R137, R12 ;  /* 0x00000089320bb224 */ /* 0x002fe200078e020c */
[----:B------:R-:W-:Y:S04]  /*6bb0*/  BSSY B1, `(.L_x_216) ;  /* 0x0000006000017945 */ /* 0x000fe80003800000 */
[----:B------:R1:W-:Y:S01]  /*6bc0*/  @!P3 STG.E.U8 desc[UR44][R6.64+0xb0], R11 ;  /* 0x0000b00b0600b986 */ /* 0x0003e2000c10112c */
[----:B------:R-:W-:Y:S05]  /*6bd0*/  @P2 BRA `(.L_x_217) ;  /* 0x00000000000c2947 */ /* 0x000fea0003800000 */
[----:B------:R-:W1:Y:S02]  /*6be0*/  LDG.E.U8 R146, desc[UR44][R8.64+0xb1] ;  /* 0x0000b12c08927981 */ /* 0x000e64000c1e1100 */
[----:B-1----:R-:W-:-:S05]  /*6bf0*/  PRMT R11, R146, 0x8880, RZ ;  /* 0x00008880920b7816 */ /* 0x002fca00000000ff */
[----:B------:R-:W-:-:S07]  /*6c00*/  IMAD R12, R11, R136, RZ ;  /* 0x000000880b0c7224 */ /* 0x000fce00078e02ff */
.L_x_217:
[----:B------:R-:W-:Y:S05]  /*6c10*/  BSYNC B1 ;  /* 0x0000000000017941 */ /* 0x000fea0003800000 */
.L_x_216:
[----:B------:R-:W-:Y:S01]  /*6c20*/  @!P2 IMAD R51, R51, R137, R12 ;  /* 0x000000893333a224 */ /* 0x000fe200078e020c */
[----:B------:R-:W-:Y:S04]  /*6c30*/  BSSY B1, `(.L_x_218) ;  /* 0x0000006000017945 */ /* 0x000fe80003800000 */
[----:B------:R0:W-:Y:S01]  /*6c40*/  @!P2 STG.E.U8 desc[UR44][R6.64+0xb1], R51 ;  /* 0x0000b1330600a986 */ /* 0x0001e2000c10112c */
[----:B------:R-:W-:Y:S05]  /*6c50*/  @P5 BRA `(.L_x_219) ;  /* 0x00000000000c5947 */ /* 0x000fea0003800000 */
[----:B------:R-:W1:Y:S02]  /*6c60*/  LDG.E.U8 R146, desc[UR44][R2.64+0xb8] ;  /* 0x0000b82c02927981 */ /* 0x000e64000c1e1100 */
[----:B-1----:R-:W-:-:S05]  /*6c70*/  PRMT R11, R146, 0x8880, RZ ;  /* 0x00008880920b7816 */ /* 0x002fca00000000ff */
[----:B------:R-:W-:-:S07]  /*6c80*/  IMAD R12, R11, R136, RZ ;  /* 0x000000880b0c7224 */ /* 0x000fce00078e02ff */
.L_x_219:
[----:B------:R-:W-:Y:S05]  /*6c90*/  BSYNC B1 ;  /* 0x0000000000017941 */ /* 0x000fea0003800000 */
.L_x_218:
[----:B-1----:R-:W-:Y:S01]  /*6ca0*/  @!P5 IMAD R11, R52, R137, R12 ;  /* 0x00000089340bd224 */ /* 0x002fe200078e020c */
[----:B------:R-:W-:Y:S04]  /*6cb0*/  BSSY B1, `(.L_x_220) ;  /* 0x0000006000017945 */ /* 0x000fe80003800000 */
[----:B------:R1:W-:Y:S01]  /*6cc0*/  @!P5 STG.E.U8 desc[UR44][R4.64+0xb8], R11 ;  /* 0x0000b80b0400d986 */ /* 0x0003e2000c10112c */
[----:B------:R-:W-:Y:S05]  /*6cd0*/  @P4 BRA `(.L_x_221) ;  /* 0x00000000000c4947 */ /* 0x000fea0003800000 */
[----:B------:R-:W1:Y:S02]  /*6ce0*/  LDG.E.U8 R146, desc[UR44][R2.64+0xb9] ;  /* 0x0000b92c02927981 */ /* 0x000e64000c1e1100 */
[----:B-1----:R-:W-:-:S05]  /*6cf0*/  PRMT R11, R146, 0x8880, RZ ;  /* 0x00008880920b7816 */ /* 0x002fca00000000ff */
[----:B------:R-:W-:-:S07]  /*6d00*/  IMAD R12, R11, R136, RZ ;  /* 0x000000880b0c7224 */ /* 0x000fce00078e02ff */
.L_x_221:
[----:B------:R-:W-:Y:S05]  /*6d10*/  BSYNC B1 ;  /* 0x0000000000017941 */ /* 0x000fea0003800000 */
.L_x_220:
        /* <DEDUP_REMOVED lines=13> */
.L_x_223:
[----:B------:R-:W-:Y:S05]  /*6df0*/  BSYNC B1 ;  /* 0x0000000000017941 */ /* 0x000fea0003800000 */
.L_x_222:
[----:B-1----:R-:W-:Y:S01]  /*6e00*/  @!P1 IMAD R11, R54, R137, R12 ;  /* 0x00000089360b9224 */ /* 0x002fe200078e020c */
[----:B------:R-:W-:Y:S04]  /*6e10*/  BSSY B1, `(.L_x_224) ;  /* 0x0000006000017945 */ /* 0x000fe80003800000 */
[----:B------:R1:W-:Y:S01]  /*6e20*/  @!P1 STG.E.U8 desc[UR44][R6.64+0xb8], R11 ;  /* 0x0000b80b06009986 */ /* 0x0003e2000c10112c */
[----:B------:R-:W-:Y:S05]  /*6e30*/  @P4 BRA `(.L_x_225) ;  /* 0x00000000000c4947 */ /* 0x000fea0003800000 */
[----:B------:R-:W1:Y:S02]  /*6e40*/  LDG.E.U8 R146, desc[UR44][R8.64+0xb9] ;  /* 0x0000b92c08927981 */ /* 0x000e64000c1e1100 */
[----:B-1----:R-:W-:-:S05]  /*6e50*/  PRMT R11, R146, 0x8880, RZ ;  /* 0x00008880920b7816 */ /* 0x002fca00000000ff */
[----:B------:R-:W-:-:S07]  /*6e60*/  IMAD R12, R11, R136, RZ ;  /* 0x000000880b0c7224 */ /* 0x000fce00078e02ff */
.L_x_225:
[----:B------:R-:W-:Y:S05]  /*6e70*/  BSYNC B1 ;  /* 0x0000000000017941 */ /* 0x000fea0003800000 */
.L_x_224:
[----:B------:R-:W-:Y:S01]  /*6e80*/  @!P4 IMAD R55, R55, R137, R12 ;  /* 0x000000893737c224 */ /* 0x000fe200078e020c */
[----:B------:R-:W-:Y:S04]  /*6e90*/  BSSY B1, `(.L_x_226) ;  /* 0x0000006000017945 */ /* 0x000fe80003800000 */
[----:B------:R0:W-:Y:S01]  /*6ea0*/  @!P4 STG.E.U8 desc[UR44][R6.64+0xb9], R55 ;  /* 0x0000b9370600c986 */ /* 0x0001e2000c10112c */
[----:B------:R-:W-:Y:S05]  /*6eb0*/  @P5 BRA `(.L_x_227) ;  /* 0x00000000000c5947 */ /* 0x000fea0003800000 */
[----:B------:R-:W1:Y:S02]  /*6ec0*/  LDG.E.U8 R146, desc[UR44][R2.64+0xc0] ;  /* 0x0000c02c02927981 */ /* 0x000e64000c1e1100 */
[----:B-1----:R-:W-:-:S05]  /*6ed0*/  PRMT R11, R146, 0x8880, RZ ;  /* 0x00008880920b7816 */ /* 0x002fca00000000ff */
[----:B------:R-:W-:-:S07]  /*6ee0*/  IMAD R12, R11, R136, RZ ;  /* 0x000000880b0c7224 */ /* 0x000fce00078e02ff */
.L_x_227:
[----:B------:R-:W-:Y:S05]  /*6ef0*/  BSYNC B1 ;  /* 0x0000000000017941 */ /* 0x000fea0003800000 */
.L_x_226:
[----:B-1----:R-:W-:Y:S01]  /*6f00*/  @!P5 IMAD R11, R24, R137, R12 ;  /* 0x00000089180bd224 */ /* 0x002fe200078e020c */
[----:B------:R-:W-:Y:S04]  /*6f10*/  BSSY B1, `(.L_x_228) ;  /* 0x0000006000017945 */ /* 0x000fe80003800000 */
[----:B------:R1:W-:Y:S01]  /*6f20*/  @!P5 STG.E.U8 desc[UR44][R4.64+0xc0], R11 ;  /* 0x0000c00b0400d986 */ /* 0x0003e2000c10112c */
[----:B------:R-:W-:Y:S05]  /*6f30*/  @P0 BRA `(.L_x_229) ;  /* 0x00000000000c0947 */ /* 0x000fea0003800000 */
[----:B------:R-:W1:Y:S02]  /*6f40*/  LDG.E.U8 R146, desc[UR44][R2.64+0xc1] ;  /* 0x0000c12c02927981 */ /* 0x000e64000c1e1100 */
[----:B-1----:R-:W-:-:S05]  /*6f50*/  PRMT R11, R146, 0x8880, RZ ;  /* 0x00008880920b7816 */ /* 0x002fca00000000ff */
[----:B------:R-:W-:-:S07]  /*6f60*/  IMAD R12, R11, R136, RZ ;  /* 0x000000880b0c7224 */ /* 0x000fce00078e02ff */
.L_x_229:
[----:B------:R-:W-:Y:S05]  /*6f70*/  BSYNC B1 ;  /* 0x0000000000017941 */ /* 0x000fea0003800000 */
.L_x_228:
        /* <DEDUP_REMOVED lines=13> */
.L_x_231:
[----:B------:R-:W-:Y:S05]  /*7050*/  BSYNC B1 ;  /* 0x0000000000017941 */ /* 0x000fea0003800000 */
.L_x_230:
[----:B-1----:R-:W-:Y:S01]  /*7060*/  @!P3 IMAD R11, R26, R137, R12 ;  /* 0x000000891a0bb224 */ /* 0x002fe200078e020c */
[----:B------:R-:W-:Y:S04]  /*7070*/  BSSY B1, `(.L_x_232) ;  /* 0x0000006000017945 */ /* 0x000fe80003800000 */
[----:B------:R1:W-:Y:S01]  /*7080*/  @!P3 STG.E.U8 desc[UR44][R6.64+0xc0], R11 ;  /* 0x0000c00b0600b986 */ /* 0x0003e2000c10112c */
[----:B------:R-:W-:Y:S05]  /*7090*/  @P2 BRA `(.L_x_233) ;  /* 0x00000000000c2947 */ /* 0x000fea0003800000 */
[----:B------:R-:W1:Y:S02]  /*70a0*/  LDG.E.U8 R146, desc[UR44][R8.64+0xc1] ;  /* 0x0000c12c08927981 */ /* 0x000e64000c1e1100 */
[----:B-1----:R-:W-:-:S05]  /*70b0*/  PRMT R11, R146, 0x8880, RZ ;  /* 0x00008880920b7816 */ /* 0x002fca00000000ff */
[----:B------:R-:W-:-:S07]  /*70c0*/  IMAD R12, R11, R136, RZ ;  /* 0x000000880b0c7224 */ /* 0x000fce00078e02ff */
.L_x_233:
[----:B------:R-:W-:Y:S05]  /*70d0*/  BSYNC B1 ;  /* 0x0000000000017941 */ /* 0x000fea0003800000 */
.L_x_232:
[----:B------:R-:W-:Y:S01]  /*70e0*/  @!P2 IMAD R27, R27, R137, R12 ;  /* 0x000000891b1ba224 */ /* 0x000fe200078e020c */
[----:B------:R-:W-:Y:S04]  /*70f0*/  BSSY B1, `(.L_x_234) ;  /* 0x0000006000017945 */ /* 0x000fe80003800000 */
[----:B------:R0:W-:Y:S01]  /*7100*/  @!P2 STG.E.U8 desc[UR44][R6.64+0xc1], R27 ;  /* 0x0000c11b0600a986 */ /* 0x0001e2000c10112c */
[----:B------:R-:W-:Y:S05]  /*7110*/  @P0 BRA `(.L_x_235) ;  /* 0x00000000000c0947 */ /* 0x000fea0003800000 */
[----:B------:R-:W1:Y:S02]  /*7120*/  LDG.E.U8 R146, desc[UR44][R2.64+0xc8] ;  /* 0x0000c82c02927981 */ /* 0x000e64000c1e1100 */
[----:B-1----:R-:W-:-:S05]  /*7130*/  PRMT R11, R146, 0x8880, RZ ;  /* 0x00008880920b7816 */ /* 0x002fca00000000ff */
[----:B------:R-:W-:-:S07]  /*7140*/  IMAD R12, R11, R136, RZ ;  /* 0x000000880b0c7224 */ /* 0x000fce00078e02ff */
.L_x_235:
[----:B------:R-:W-:Y:S05]  /*7150*/  BSYNC B1 ;  /* 0x0000000000017941 */ /* 0x000fea0003800000 */
.L_x_234:
[----:B-1----:R-:W-:Y:S01]  /*7160*/  @!P0 IMAD R11, R28, R137, R12 ;  /* 0x000000891c0b8224 */ /* 0x002fe200078e020c */
[----:B------:R-:W-:Y:S04]  /*7170*/  BSSY B1, `(.L_x_236) ;  /* 0x0000006000017945 */ /* 0x000fe80003800000 */
[----:B------:R1:W-:Y:S01]  /*7180*/  @!P0 STG.E.U8 desc[UR44][R4.64+0xc8], R11 ;  /* 0x0000c80b04008986 */ /* 0x0003e2000c10112c */
[----:B------:R-:W-:Y:S05]  /*7190*/  @P5 BRA `(.L_x_237) ;  /* 0x00000000000c5947 */ /* 0x000fea0003800000 */
[----:B------:R-:W1:Y:S02]  /*71a0*/  LDG.E.U8 R146, desc[UR44][R2.64+0xc9] ;  /* 0x0000c92c02927981 */ /* 0x000e64000c1e1100 */
[----:B-1----:R-:W-:-:S05]  /*71b0*/  PRMT R11, R146, 0x8880, RZ ;  /* 0x00008880920b7816 */ /* 0x002fca00000000ff */
[----:B------:R-:W-:-:S07]  /*71c0*/  IMAD R12, R11, R136, RZ ;  /* 0x000000880b0c7224 */ /* 0x000fce00078e02ff */
.L_x_237:
[----:B------:R-:W-:Y:S05]  /*71d0*/  BSYNC B1 ;  /* 0x0000000000017941 */ /* 0x000fea0003800000 */
.L_x_236:
        /* <DEDUP_REMOVED lines=13> */
.L_x_239:
[----:B------:R-:W-:Y:S05]  /*72b0*/  BSYNC B1 ;  /* 0x0000000000017941 */ /* 0x000fea0003800000 */
.L_x_238:
[----:B-1----:R-:W-:Y:S01]  /*72c0*/  @!P4 IMAD R11, R30, R137, R12 ;  /* 0x000000891e0bc224 */ /* 0x002fe200078e020c */
[----:B------:R-:W-:Y:S04]  /*72d0*/  BSSY B1, `(.L_x_240) ;  /* 0x0000006000017945 */ /* 0x000fe80003800000 */
[----:B------:R1:W-:Y:S01]  /*72e0*/  @!P4 STG.E.U8 desc[UR44][R6.64+0xc8], R11 ;  /* 0x0000c80b0600c986 */ /* 0x0003e2000c10112c */
[----:B------:R-:W-:Y:S05]  /*72f0*/  @P1 BRA `(.L_x_241) ;  /* 0x00000000000c1947 */ /* 0x000fea0003800000 */
[----:B------:R-:W1:Y:S02]  /*7300*/  LDG.E.U8 R146, desc[UR44][R8.64+0xc9] ;  /* 0x0000c92c08927981 */ /* 0x000e64000c1e1100 */
[----:B-1----:R-:W-:-:S05]  /*7310*/  PRMT R11, R146, 0x8880, RZ ;  /* 0x00008880920b7816 */ /* 0x002fca00000000ff */
[----:B------:R-:W-:-:S07]  /*7320*/  IMAD R12, R11, R136, RZ ;  /* 0x000000880b0c7224 */ /* 0x000fce00078e02ff */
.L_x_241:
[----:B------:R-:W-:Y:S05]  /*7330*/  BSYNC B1 ;  /* 0x0000000000017941 */ /* 0x000fea0003800000 */
.L_x_240:
[----:B------:R-:W-:Y:S01]  /*7340*/  @!P1 IMAD R31, R31, R137, R12 ;  /* 0x000000891f1f9224 */ /* 0x000fe200078e020c */
[----:B------:R-:W-:Y:S04]  /*7350*/  BSSY B1, `(.L_x_242) ;  /* 0x0000006000017945 */ /* 0x000fe80003800000 */
[----:B------:R0:W-:Y:S01]  /*7360*/  @!P1 STG.E.U8 desc[UR44][R6.64+0xc9], R31 ;  /* 0x0000c91f06009986 */ /* 0x0001e2000c10112c */
[----:B------:R-:W-:Y:S05]  /*7370*/  @P3 BRA `(.L_x_243) ;  /* 0x00000000000c3947 */ /* 0x000fea0003800000 */
[----:B------:R-:W1:Y:S02]  /*7380*/  LDG.E.U8 R146, desc[UR44][R2.64+0xd0] ;  /* 0x0000d02c02927981 */ /* 0x000e64000c1e1100 */
[----:B-1----:R-:W-:-:S05]  /*7390*/  PRMT R11, R146, 0x8880, RZ ;  /* 0x00008880920b7816 */ /* 0x002fca00000000ff */
[----:B------:R-:W-:-:S07]  /*73a0*/  IMAD R12, R11, R136, RZ ;  /* 0x000000880b0c7224 */ /* 0x000fce00078e02ff */
.L_x_243:
[----:B------:R-:W-:Y:S05]  /*73b0*/  BSYNC B1 ;  /* 0x0000000000017941 */ /* 0x000fea0003800000 */
.L_x_242:
[----:B-1----:R-:W-:Y:S01]  /*73c0*/  @!P3 IMAD R11, R32, R137, R12 ;  /* 0x00000089200bb224 */ /* 0x002fe200078e020c */
[----:B------:R-:W-:Y:S04]  /*73d0*/  BSSY B1, `(.L_x_244) ;  /* 0x0000006000017945 */ /* 0x000fe80003800000 */
[----:B------:R1:W-:Y:S01]  /*73e0*/  @!P3 STG.E.U8 desc[UR44][R4.64+0xd0], R11 ;  /* 0x0000d00b0400b986 */ /* 0x0003e2000c10112c */
[----:B------:R-:W-:Y:S05]  /*73f0*/  @P5 BRA `(.L_x_245) ;  /* 0x00000000000c5947 */ /* 0x000fea0003800000 */
[----:B------:R-:W1:Y:S02]  /*7400*/  LDG.E.U8 R146, desc[UR44][R2.64+0xd1] ;  /* 0x0000d12c02927981 */ /* 0x000e64000c1e1100 */
[----:B-1----:R-:W-:-:S05]  /*7410*/  PRMT R11, R146, 0x8880, RZ ;  /* 0x00008880920b7816 */ /* 0x002fca00000000ff */
[----:B------:R-:W-:-:S07]  /*7420*/  IMAD R12, R11, R136, RZ ;  /* 0x000000880b0c7224 */ /* 0x000fce00078e02ff */
.L_x_245:
[----:B------:R-:W-:Y:S05]  /*7430*/  BSYNC B1 ;  /* 0x0000000000017941 */ /* 0x000fea0003800000 */
.L_x_244:
        /* <DEDUP_REMOVED lines=9> */
[----:B------:R-:W-:Y:S01]  /*74d0*/  ISETP.LT.OR P3, PT, R0, 0x9, !P3 ;  /* 0x000000090000780c */ /* 0x000fe20005f61670 */
[----:B------:R-:W-:-:S12]  /*74e0*/  @P2 BRA `(.L_x_247) ;  /* 0x00000000000c2947 */ /* 0x000fd80003800000 */
[----:B------:R-:W1:Y:S02]  /*74f0*/  LDG.E.U8 R146, desc[UR44][R8.64+0xd0] ;  /* 0x0000d02c08927981 */ /* 0x000e64000c1e1100 */
[----:B-1----:R-:W-:-:S05]  /*7500*/  PRMT R11, R146, 0x8880, RZ ;  /* 0x00008880920b7816 */ /* 0x002fca00000000ff */
[----:B------:R-:W-:-:S07]  /*7510*/  IMAD R12, R11, R136, RZ ;  /* 0x000000880b0c7224 */ /* 0x000fce00078e02ff */
.L_x_247:
[----:B------:R-:W-:Y:S05]  /*7520*/  BSYNC B1 ;  /* 0x0000000000017941 */ /* 0x000fea0003800000 */
.L_x_246:
[----:B-1----:R-:W-:Y:S01]  /*7530*/  @!P2 IMAD R11, R34, R137, R12 ;  /* 0x00000089220ba224 */ /* 0x002fe200078e020c */
[----:B------:R-:W-:Y:S04]  /*7540*/  BSSY B1, `(.L_x_248) ;  /* 0x0000006000017945 */ /* 0x000fe80003800000 */
[----:B------:R1:W-:Y:S01]  /*7550*/  @!P2 STG.E.U8 desc[UR44][R6.64+0xd0], R11 ;  /* 0x0000d00b0600a986 */ /* 0x0003e2000c10112c */
[----:B------:R-:W-:Y:S05]  /*7560*/  @P0 BRA `(.L_x_249) ;  /* 0x00000000000c0947 */ /* 0x000fea0003800000 */
[----:B------:R-:W1:Y:S02]  /*7570*/  LDG.E.U8 R146, desc[UR44][R8.64+0xd1] ;  /* 0x0000d12c08927981 */ /* 0x000e64000c1e1100 */
[----:B-1----:R-:W-:-:S05]  /*7580*/  PRMT R11, R146, 0x8880, RZ ;  /* 0x00008880920b7816 */ /* 0x002fca00000000ff */
[----:B------:R-:W-:-:S07]  /*7590*/  IMAD R12, R11, R136, RZ ;  /* 0x000000880b0c7224 */ /* 0x000fce00078e02ff */
.L_x_249:
[----:B------:R-:W-:Y:S05]  /*75a0*/  BSYNC B1 ;  /* 0x0000000000017941 */ /* 0x000fea0003800000 */
.L_x_248:
[----:B------:R-:W-:Y:S01]  /*75b0*/  @!P0 IMAD R35, R35, R137, R12 ;  /* 0x0000008923238224 */ /* 0x000fe200078e020c */
[----:B------:R-:W-:Y:S04]  /*75c0*/  BSSY B1, `(.L_x_250) ;  /* 0x0000006000017945 */ /* 0x000fe80003800000 */
[----:B------:R0:W-:Y:S01]  /*75d0*/  @!P0 STG.E.U8 desc[UR44][R6.64+0xd1], R35 ;  /* 0x0000d12306008986 */ /* 0x0001e2000c10112c */
[----:B------:R-:W-:Y:S05]  /*75e0*/  @P5 BRA `(.L_x_251) ;  /* 0x00000000000c5947 */ /* 0x000fea0003800000 */
[----:B------:R-:W1:Y:S02]  /*75f0*/  LDG.E.U8 R146, desc[UR44][R2.64+0xd8] ;  /* 0x0000d82c02927981 */ /* 0x000e64000c1e1100 */
[----:B-1----:R-:W-:-:S05]  /*7600*/  PRMT R11, R146, 0x8880, RZ ;  /* 0x00008880920b7816 */ /* 0x002fca00000000ff */
[----:B------:R-:W-:-:S07]  /*7610*/  IMAD R12, R11, R136, RZ ;  /* 0x000000880b0c7224 */ /* 0x000fce00078e02ff */
.L_x_251:
[----:B------:R-:W-:Y:S05]  /*7620*/  BSYNC B1 ;  /* 0x0000000000017941 */ /* 0x000fea0003800000 */
.L_x_250:
[----:B-1----:R-:W-:Y:S01]  /*7630*/  @!P5 IMAD R11, R36, R137, R12 ;  /* 0x00000089240bd224 */ /* 0x002fe200078e020c */
[----:B------:R-:W-:Y:S04]  /*7640*/  BSSY B1, `(.L_x_252) ;  /* 0x0000006000017945 */ /* 0x000fe80003800000 */
[----:B------:R1:W-:Y:S01]  /*7650*/  @!P5 STG.E.U8 desc[UR44][R4.64+0xd8], R11 ;  /* 0x0000d80b0400d986 */ /* 0x0003e2000c10112c */
[----:B------:R-:W-:Y:S05]  /*7660*/  @P4 BRA `(.L_x_253) ;  /* 0x00000000000c4947 */ /* 0x000fea0003800000 */
[----:B------:R-:W1:Y:S02]  /*7670*/  LDG.E.U8 R146, desc[UR44][R2.64+0xd9] ;  /* 0x0000d92c02927981 */ /* 0x000e64000c1e1100 */
[----:B-1----:R-:W-:-:S05]  /*7680*/  PRMT R11, R146, 0x8880, RZ ;  /* 0x00008880920b7816 */ /* 0x002fca00000000ff */
[----:B------:R-:W-:-:S07]  /*7690*/  IMAD R12, R11, R136, RZ ;  /* 0x000000880b0c7224 */ /* 0x000fce00078e02ff */
.L_x_253:
[----:B------:R-:W-:Y:S05]  /*76a0*/  BSYNC B1 ;  /* 0x0000000000017941 */ /* 0x000fea0003800000 */
.L_x_252:
[----:B------:R-:W-:Y:S01]  /*76b0*/  @!P4 IMAD R37, R37, R137, R12 ;  /* 0x000000892525c224 */ /* 0x000fe200078e020c */
[----:B------:R-:W-:Y:S04]  /*76c0*/  BSSY B1, `(.L_x_254) ;  /* 0x0000006000017945 */ /* 0x000fe80003800000 */
[----:B------:R0:W-:Y:S01]  /*76d0*/  @!P4 STG.E.U8 desc[UR44][R4.64+0xd9], R37 ;  /* 0x0000d9250400c986 */ /* 0x0001e2000c10112c */
[----:B------:R-:W-:Y:S05]  /*76e0*/  @P3 BRA `(.L_x_255) ;  /* 0x00000000000c3947 */ /* 0x000fea0003800000 */
[----:B------:R-:W0:Y:S02]  /*76f0*/  LDG.E.U8 R146, desc[UR44][R8.64+0xd8] ;  /* 0x0000d82c08927981 */ /* 0x000e24000c1e1100 */
[----:B0-----:R-:W-:-:S05]  /*7700*/  PRMT R3, R146, 0x8880, RZ ;  /* 0x0000888092037816 */ /* 0x001fca00000000ff */
[----:B------:R-:W-:-:S07]  /*7710*/  IMAD R12, R3, R136, RZ ;  /* 0x00000088030c7224 */ /* 0x000fce00078e02ff */
.L_x_255:
[----:B------:R-:W-:Y:S05]  /*7720*/  BSYNC B1 ;  /* 0x0000000000017941 */ /* 0x000fea0003800000 */
.L_x_254:
[----:B0-----:R-:W-:Y:S01]  /*7730*/  @!P3 IMAD R3, R38, R137, R12 ;  /* 0x000000892603b224 */ /* 0x001fe200078e020c */
[----:B------:R-:W-:Y:S01]  /*7740*/  ISETP.LT.OR P1, PT, R0, 0x9, !P1 ;  /* 0x000000090000780c */ /* 0x000fe20004f21670 */
[----:B------:R-:W-:Y:S03]  /*7750*/  BSSY B1, `(.L_x_256) ;  /* 0x0000006000017945 */ /* 0x000fe60003800000 */
[----:B------:R0:W-:Y:S09]  /*7760*/  @!P3 STG.E.U8 desc[UR44][R6.64+0xd8], R3 ;  /* 0x0000d8030600b986 */ /* 0x0001f2000c10112c */
[----:B------:R-:W-:Y:S05]  /*7770*/  @P1 BRA `(.L_x_257) ;  /* 0x00000000000c1947 */ /* 0x000fea0003800000 */
[----:B------:R-:W0:Y:S02]  /*7780*/  LDG.E.U8 R146, desc[UR44][R8.64+0xd9] ;  /* 0x0000d92c08927981 */ /* 0x000e24000c1e1100 */
[----:B0-----:R-:W-:-:S05]  /*7790*/  PRMT R3, R146, 0x8880, RZ ;  /* 0x0000888092037816 */ /* 0x001fca00000000ff */
[----:B------:R-:W-:-:S07]  /*77a0*/  IMAD R12, R3, R136, RZ ;  /* 0x00000088030c7224 */ /* 0x000fce00078e02ff */
.L_x_257:
[----:B------:R-:W-:Y:S05]  /*77b0*/  BSYNC B1 ;  /* 0x0000000000017941 */ /* 0x000fea0003800000 */
.L_x_256:
[----:B------:R-:W-:Y:S01]  /*77c0*/  IMAD R39, R39, R137, R12 ;  /* 0x0000008927277224 */ /* 0x000fe200078e020c */
[----:B------:R-:W-:Y:S06]  /*77d0*/  @P1 BRA `(.L_x_258) ;  /* 0x0000001800281947 */ /* 0x000fec0003800000 */
[----:B------:R0:W-:Y:S01]  /*77e0*/  STG.E.U8 desc[UR44][R6.64+0xd9], R39 ;  /* 0x0000d92706007986 */ /* 0x0001e2000c10112c */
[----:B------:R-:W-:Y:S05]  /*77f0*/  BRA `(.L_x_258) ;  /* 0x0000001800207947 */ /* 0x000fea0003800000 */
.L_x_33:
[C---:B------:R-:W-:Y:S02]  /*7800*/  ISETP.GE.AND P0, PT, R10.reuse, 0x1, PT ;  /* 0x000000010a00780c */ /* 0x040fe40003f06270 */
[----:B------:R-:W-:Y:S02]  /*7810*/  ISETP.GE.AND P1, PT, R10, 0x2, PT ;  /* 0x000000020a00780c */ /* 0x000fe40003f26270 */
[C---:B------:R-:W-:Y:S02]  /*7820*/  ISETP.LT.OR P4, PT, R0.reuse, 0x1, !P0 ;  /* 0x000000010000780c */ /* 0x040fe40004781670 */
[C---:B------:R-:W-:Y:S02]  /*7830*/  ISETP.LT.OR P5, PT, R0.reuse, 0x1, !P1 ;  /* 0x000000010000780c */ /* 0x040fe40004fa1670 */
[C---:B------:R-:W-:Y:S02]  /*7840*/  ISETP.LT.OR P0, PT, R0.reuse, 0x9, !P0 ;  /* 0x000000090000780c */ /* 0x040fe40004701670 */
[----:B------:R-:W-:-:S02]  /*7850*/  ISETP.LT.OR P1, PT, R0, 0x9, !P1 ;  /* 0x000000090000780c */ /* 0x000fc40004f21670 */
[C---:B------:R-:W-:Y:S02]  /*7860*/  ISETP.GE.AND P3, PT, R10.reuse, 0x9, PT ;  /* 0x000000090a00780c */ /* 0x040fe40003f66270 */
[----:B------:R-:W-:-:S03]  /*7870*/  ISETP.GE.AND P2, PT, R10, 0xa, PT ;  /* 0x0000000a0a00780c */ /* 0x000fc60003f46270 */
[-C--:B------:R-:W-:Y:S02]  /*7880*/  @!P4 IMAD R3, R120, R137.reuse, RZ ;  /* 0x000000897803c224 */ /* 0x080fe400078e02ff */
[-C--:B------:R-:W-:Y:S02]  /*7890*/  @!P5 IMAD R121, R121, R137.reuse, RZ ;  /* 0x000000897979d224 */ /* 0x080fe400078e02ff */
[-C--:B------:R-:W-:Y:S01]  /*78a0*/  @!P0 IMAD R9, R122, R137.reuse, RZ ;  /* 0x000000897a098224 */ /* 0x080fe200078e02ff */
[----:B------:R0:W-:Y:S01]  /*78b0*/  @!P4 STG.E.U8 desc[UR44][R4.64], R3 ;  /* 0x000000030400c986 */ /* 0x0001e2000c10112c */
[C---:B------:R-:W-:Y:S01]  /*78c0*/  ISETP.LT.OR P4, PT, R0.reuse, 0x1, !P3 ;  /* 0x000000010000780c */ /* 0x040fe20005f81670 */
[----:B------:R-:W-:Y:S02]  /*78d0*/  @!P1 IMAD R123, R123, R137, RZ ;  /* 0x000000897b7b9224 */ /* 0x000fe400078e02ff */
[----:B------:R-:W-:Y:S01]  /*78e0*/  @!P5 STG.E.U8 desc[UR44][R4.64+0x1], R121 ;  /* 0x000001790400d986 */ /* 0x000fe2000c10112c */
[----:B------:R-:W-:-:S02]  /*78f0*/  ISETP.LT.OR P5, PT, R0, 0x1, !P2 ;  /* 0x000000010000780c */ /* 0x000fc400057a1670 */
[C---:B------:R-:W-:Y:S01]  /*7900*/  ISETP.LT.OR P2, PT, R0.reuse, 0x9, !P2 ;  /* 0x000000090000780c */ /* 0x040fe20005741670 */
[----:B------:R1:W-:Y:S01]  /*7910*/  @!P0 STG.E.U8 desc[UR44][R6.64], R9 ;  /* 0x0000000906008986 */ /* 0x0003e2000c10112c */
[----:B------:R-:W-:Y:S02]  /*7920*/  ISETP.LT.OR P0, PT, R0, 0x9, !P3 ;  /* 0x000000090000780c */ /* 0x000fe40005f01670 */
[C---:B------:R-:W-:Y:S01]  /*7930*/  ISETP.GE.AND P3, PT, R10.reuse, 0x11, PT ;  /* 0x000000110a00780c */ /* 0x040fe20003f66270 */
[----:B------:R-:W-:Y:S01]  /*7940*/  @!P1 STG.E.U8 desc[UR44][R6.64+0x1], R123 ;  /* 0x0000017b06009986 */ /* 0x000fe2000c10112c */
[----:B------:R-:W-:Y:S01]  /*7950*/  ISETP.GE.AND P1, PT, R10, 0x12, PT ;  /* 0x000000120a00780c */ /* 0x000fe20003f26270 */
[----:B------:R-:W-:-:S04]  /*7960*/  @!P4 IMAD R11, R124, R137, RZ ;  /* 0x000000897c0bc224 */ /* 0x000fc800078e02ff */
[-C--:B------:R-:W-:Y:S01]  /*7970*/  @!P5 IMAD R125, R125, R137.reuse, RZ ;  /* 0x000000897d7dd224 */ /* 0x080fe200078e02ff */
[----:B------:R-:W-:Y:S01]  /*7980*/  @!P4 STG.E.U8 desc[UR44][R4.64+0x8], R11 ;  /* 0x0000080b0400c986 */ /* 0x000fe2000c10112c */
[C---:B------:R-:W-:Y:S01]  /*7990*/  ISETP.LT.OR P4, PT, R0.reuse, 0x1, !P3 ;  /* 0x000000010000780c */ /* 0x040fe20005f81670 */
[-C--:B------:R-:W-:Y:S02]  /*79a0*/  @!P2 IMAD R127, R127, R137.reuse, RZ ;  /* 0x000000897f7fa224 */ /* 0x080fe400078e02ff */
[----:B------:R-:W-:Y:S01]  /*79b0*/  @!P5 STG.E.U8 desc[UR44][R4.64+0x9], R125 ;  /* 0x0000097d0400d986 */ /* 0x000fe2000c10112c */
[----:B------:R-:W-:Y:S01]  /*79c0*/  ISETP.LT.OR P5, PT, R0, 0x1, !P1 ;  /* 0x000000010000780c */ /* 0x000fe20004fa1670 */
[----:B0-----:R-:W-:Y:S01]  /*79d0*/  @!P0 IMAD R3, R126, R137, RZ ;  /* 0x000000897e038224 */ /* 0x001fe200078e02ff */
[----:B------:R-:W-:Y:S01]  /*79e0*/  ISETP.LT.OR P1, PT, R0, 0x9, !P1 ;  /* 0x000000090000780c */ /* 0x000fe20004f21670 */
[----:B------:R-:W-:Y:S01]  /*79f0*/  @!P2 STG.E.U8 desc[UR44][R6.64+0x9], R127 ;  /* 0x0000097f0600a986 */ /* 0x000fe2000c10112c */
[----:B------:R-:W-:-:S03]  /*7a00*/  ISETP.GE.AND P2, PT, R10, 0x1a, PT ;  /* 0x0000001a0a00780c */ /* 0x000fc60003f46270 */
[----:B------:R0:W-:Y:S01]  /*7a10*/  @!P0 STG.E.U8 desc[UR44][R6.64+0x8], R3 ;  /* 0x0000080306008986 */ /* 0x0001e2000c10112c */
[----:B------:R-:W-:Y:S01]  /*7a20*/  ISETP.LT.OR P0, PT, R0, 0x9, !P3 ;  /* 0x000000090000780c */ /* 0x000fe20005f01670 */
[----:B-1----:R-:W-:Y:S01]  /*7a30*/  @!P4 IMAD R9, R128, R137, RZ ;  /* 0x000000898009c224 */ /* 0x002fe200078e02ff */
[----:B------:R-:W-:-:S03]  /*7a40*/  ISETP.GE.AND P3, PT, R10, 0x19, PT ;  /* 0x000000190a00780c */ /* 0x000fc60003f66270 */
[-C--:B------:R-:W-:Y:S01]  /*7a50*/  @!P5 IMAD R129, R129, R137.reuse, RZ ;  /* 0x000000898181d224 */ /* 0x080fe200078e02ff */
[----:B------:R-:W-:Y:S01]  /*7a60*/  @!P4 STG.E.U8 desc[UR44][R4.64+0x10], R9 ;  /* 0x000010090400c986 */ /* 0x000fe2000c10112c */
[C---:B------:R-:W-:Y:S01]  /*7a70*/  ISETP.LT.OR P4, PT, R0.reuse, 0x1, !P3 ;  /* 0x000000010000780c */ /* 0x040fe20005f81670 */
[-C--:B------:R-:W-:Y:S02]  /*7a80*/  @!P1 IMAD R131, R131, R137.reuse, RZ ;  /* 0x0000008983839224 */ /* 0x080fe400078e02ff */
[----:B------:R-:W-:Y:S01]  /*7a90*/  @!P5 STG.E.U8 desc[UR44][R4.64+0x11], R129 ;  /* 0x000011810400d986 */ /* 0x000fe2000c10112c */
[----:B------:R-:W-:Y:S02]  /*7aa0*/  ISETP.LT.OR P5, PT, R0, 0x1, !P2 ;  /* 0x000000010000780c */ /* 0x000fe400057a1670 */
[----:B0-----:R-:W-:Y:S01]  /*7ab0*/  @!P0 IMAD R3, R130, R137, RZ ;  /* 0x0000008982038224 */ /* 0x001fe200078e02ff */
[----:B------:R-:W-:Y:S01]  /*7ac0*/  @!P1 STG.E.U8 desc[UR44][R6.64+0x11], R131 ;  /* 0x0000118306009986 */ /* 0x000fe2000c10112c */
[----:B------:R-:W-:-:S02]  /*7ad0*/  ISETP.LT.OR P2, PT, R0, 0x9, !P2 ;  /* 0x000000090000780c */ /* 0x000fc40005741670 */
[----:B------:R-:W-:Y:S01]  /*7ae0*/  ISETP.GE.AND P1, PT, R10, 0x22, PT ;  /* 0x000000220a00780c */ /* 0x000fe20003f26270 */
[----:B------:R0:W-:Y:S01]  /*7af0*/  @!P0 STG.E.U8 desc[UR44][R6.64+0x10], R3 ;  /* 0x0000100306008986 */ /* 0x0001e2000c10112c */
[----:B------:R-:W-:Y:S01]  /*7b00*/  ISETP.LT.OR P0, PT, R0, 0x9, !P3 ;  /* 0x000000090000780c */ /* 0x000fe20005f01670 */
[----:B------:R-:W-:Y:S01]  /*7b10*/  @!P4 IMAD R11, R132, R137, RZ ;  /* 0x00000089840bc224 */ /* 0x000fe200078e02ff */
[----:B------:R-:W-:-:S03]  /*7b20*/  ISETP.GE.AND P3, PT, R10, 0x21, PT ;  /* 0x000000210a00780c */ /* 0x000fc60003f66270 */
[-C--:B------:R-:W-:Y:S01]  /*7b30*/  @!P5 IMAD R133, R133, R137.reuse, RZ ;  /* 0x000000898585d224 */ /* 0x080fe200078e02ff */
[----:B------:R-:W-:Y:S01]  /*7b40*/  @!P4 STG.E.U8 desc[UR44][R4.64+0x18], R11 ;  /* 0x0000180b0400c986 */ /* 0x000fe2000c10112c */
[C---:B------:R-:W-:Y:S02]  /*7b50*/  ISETP.LT.OR P4, PT, R0.reuse, 0x1, !P3 ;  /* 0x000000010000780c */ /* 0x040fe40005f81670 */
[-C--:B------:R-:W-:Y:S01]  /*7b60*/  @!P2 IMAD R135, R135, R137.reuse, RZ ;  /* 0x000000898787a224 */ /* 0x080fe200078e02ff */
        /* <DEDUP_REMOVED lines=18> */
[----:B------:R-:W-:-:S02]  /*7c90*/  ISETP.GE.AND P1, PT, R10, 0x32, PT ;  /* 0x000000320a00780c */ /* 0x000fc40003f26270 */
[C---:B------:R-:W-:Y:S01]  /*7ca0*/  ISETP.LT.OR P2, PT, R0.reuse, 0x9, !P2 ;  /* 0x000000090000780c */ /* 0x040fe20005741670 */
[----:B------:R0:W-:Y:S01]  /*7cb0*/  @!P0 STG.E.U8 desc[UR44][R6.64+0x20], R3 ;  /* 0x0000200306008986 */ /* 0x0001e2000c10112c */
[----:B------:R-:W-:Y:S01]  /*7cc0*/  ISETP.LT.OR P0, PT, R0, 0x9, !P3 ;  /* 0x000000090000780c */ /* 0x000fe20005f01670 */
[----:B------:R-:W-:Y:S01]  /*7cd0*/  @!P4 IMAD R11, R108, R137, RZ ;  /* 0x000000896c0bc224 */ /* 0x000fe200078e02ff */
[----:B------:R-:W-:-:S03]  /*7ce0*/  ISETP.GE.AND P3, PT, R10, 0x31, PT ;  /* 0x000000310a00780c */ /* 0x000fc60003f66270 */
[----:B------:R-:W-:Y:S01]  /*7cf0*/  @!P5 IMAD R109, R109, R137, RZ ;  /* 0x000000896d6dd224 */ /* 0x000fe200078e02ff */
[----:B------:R-:W-:Y:S01]  /*7d00*/  @!P4 STG.E.U8 desc[UR44][R4.64+0x28], R11 ;  /* 0x0000280b0400c986 */ /* 0x000fe2000c10112c */
[----:B------:R-:W-:-:S03]  /*7d10*/  ISETP.LT.OR P4, PT, R0, 0x1, !P3 ;  /* 0x000000010000780c */ /* 0x000fc60005f81670 */
[----:B------:R-:W-:Y:S01]  /*7d20*/  @!P5 STG.E.U8 desc[UR44][R4.64+0x29], R109 ;  /* 0x0000296d0400d986 */ /* 0x000fe2000c10112c */
[C---:B------:R-:W-:Y:S01]  /*7d30*/  ISETP.LT.OR P5, PT, R0.reuse, 0x1, !P1 ;  /* 0x000000010000780c */ /* 0x040fe20004fa1670 */
[-C--:B------:R-:W-:Y:S01]  /*7d40*/  @!P2 IMAD R111, R111, R137.reuse, RZ ;  /* 0x000000896f6fa224 */ /* 0x080fe200078e02ff */
[----:B------:R-:W-:Y:S01]  /*7d50*/  ISETP.LT.OR P1, PT, R0, 0x9, !P1 ;  /* 0x000000090000780c */ /* 0x000fe20004f21670 */
[----:B0-----:R-:W-:-:S03]  /*7d60*/  @!P0 IMAD R3, R110, R137, RZ ;  /* 0x000000896e038224 */ /* 0x001fc600078e02ff */
[----:B------:R-:W-:Y:S01]  /*7d70*/  @!P2 STG.E.U8 desc[UR44][R6.64+0x29], R111 ;  /* 0x0000296f0600a986 */ /* 0x000fe2000c10112c */
[----:B------:R-:W-:Y:S02]  /*7d80*/  ISETP.GE.AND P2, PT, R10, 0x3a, PT ;  /* 0x0000003a0a00780c */ /* 0x000fe40003f46270 */
[-C--:B------:R-:W-:Y:S01]  /*7d90*/  @!P4 IMAD R9, R112, R137.reuse, RZ ;  /* 0x000000897009c224 */ /* 0x080fe200078e02ff */
[----:B------:R0:W-:Y:S01]  /*7da0*/  @!P0 STG.E.U8 desc[UR44][R6.64+0x28], R3 ;  /* 0x0000280306008986 */ /* 0x0001e2000c10112c */
[----:B------:R-:W-:Y:S02]  /*7db0*/  ISETP.LT.OR P0, PT, R0, 0x9, !P3 ;  /* 0x000000090000780c */ /* 0x000fe40005f01670 */
[-C--:B------:R-:W-:Y:S01]  /*7dc0*/  @!P5 IMAD R113, R113, R137.reuse, RZ ;  /* 0x000000897171d224 */ /* 0x080fe200078e02ff */
[----:B------:R-:W-:Y:S01]  /*7dd0*/  ISETP.GE.AND P3, PT, R10, 0x39, PT ;  /* 0x000000390a00780c */ /* 0x000fe20003f66270 */
[----:B------:R-:W-:Y:S01]  /*7de0*/  @!P4 STG.E.U8 desc[UR44][R4.64+0x30], R9 ;  /* 0x000030090400c986 */ /* 0x000fe2000c10112c */
[----:B------:R-:W-:-:S02]  /*7df0*/  @!P1 IMAD R115, R115, R137, RZ ;  /* 0x0000008973739224 */ /* 0x000fc400078e02ff */
[C---:B------:R-:W-:Y:S01]  /*7e00*/  ISETP.LT.OR P4, PT, R0.reuse, 0x1, !P3 ;  /* 0x000000010000780c */ /* 0x040fe20005f81670 */
[----:B------:R-:W-:Y:S01]  /*7e10*/  @!P5 STG.E.U8 desc[UR44][R4.64+0x31], R113 ;  /* 0x000031710400d986 */ /* 0x000fe2000c10112c */
[C---:B------:R-:W-:Y:S02]  /*7e20*/  ISETP.LT.OR P5, PT, R0.reuse, 0x1, !P2 ;  /* 0x000000010000780c */ /* 0x040fe400057a1670 */
[----:B------:R-:W-:Y:S01]  /*7e30*/  ISETP.LT.OR P2, PT, R0, 0x9, !P2 ;  /* 0x000000090000780c */ /* 0x000fe20005741670 */
[----:B------:R-:W-:Y:S01]  /*7e40*/  @!P1 STG.E.U8 desc[UR44][R6.64+0x31], R115 ;  /* 0x0000317306009986 */ /* 0x000fe2000c10112c */
[----:B0-----:R-:W-:Y:S01]  /*7e50*/  @!P0 IMAD R3, R114, R137, RZ ;  /* 0x0000008972038224 */ /* 0x001fe200078e02ff */
[----:B------:R-:W-:-:S04]  /*7e60*/  ISETP.GE.AND P1, PT, R10, 0x42, PT ;  /* 0x000000420a00780c */ /* 0x000fc80003f26270 */
[----:B------:R0:W-:Y:S01]  /*7e70*/  @!P0 STG.E.U8 desc[UR44][R6.64+0x30], R3 ;  /* 0x0000300306008986 */ /* 0x0001e2000c10112c */
[----:B------:R-:W-:Y:S01]  /*7e80*/  ISETP.LT.OR P0, PT, R0, 0x9, !P3 ;  /* 0x000000090000780c */ /* 0x000fe20005f01670 */
[-C--:B------:R-:W-:Y:S01]  /*7e90*/  @!P4 IMAD R11, R116, R137.reuse, RZ ;  /* 0x00000089740bc224 */ /* 0x080fe200078e02ff */
[----:B------:R-:W-:Y:S01]  /*7ea0*/  ISETP.GE.AND P3, PT, R10, 0x41, PT ;  /* 0x000000410a00780c */ /* 0x000fe20003f66270 */
[-C--:B------:R-:W-:Y:S02]  /*7eb0*/  @!P5 IMAD R117, R117, R137.reuse, RZ ;  /* 0x000000897575d224 */ /* 0x080fe400078e02ff */
[----:B------:R-:W-:Y:S01]  /*7ec0*/  @!P2 IMAD R119, R119, R137, RZ ;  /* 0x000000897777a224 */ /* 0x000fe200078e02ff */
[----:B------:R-:W-:Y:S01]  /*7ed0*/  @!P4 STG.E.U8 desc[UR44][R4.64+0x38], R11 ;  /* 0x0000380b0400c986 */ /* 0x000fe2000c10112c */
[----:B------:R-:W-:-:S03]  /*7ee0*/  ISETP.LT.OR P4, PT, R0, 0x1, !P3 ;  /* 0x000000010000780c */ /* 0x000fc60005f81670 */
[----:B------:R-:W-:Y:S01]  /*7ef0*/  @!P5 STG.E.U8 desc[UR44][R4.64+0x39], R117 ;  /* 0x000039750400d986 */ /* 0x000fe2000c10112c */
[----:B------:R-:W-:Y:S02]  /*7f00*/  ISETP.LT.OR P5, PT, R0, 0x1, !P1 ;  /* 0x000000010000780c */ /* 0x000fe40004fa1670 */
[-C--:B0-----:R-:W-:Y:S01]  /*7f10*/  @!P0 IMAD R3, R118, R137.reuse, RZ ;  /* 0x0000008976038224 */ /* 0x081fe200078e02ff */
[----:B------:R-:W-:Y:S01]  /*7f20*/  @!P2 STG.E.U8 desc[UR44][R6.64+0x39], R119 ;  /* 0x000039770600a986 */ /* 0x000fe2000c10112c */
[----:B------:R-:W-:Y:S02]  /*7f30*/  ISETP.LT.OR P1, PT, R0, 0x9, !P1 ;  /* 0x000000090000780c */ /* 0x000fe40004f21670 */
        /* <DEDUP_REMOVED lines=75> */
[-C--:B------:R-:W-:Y:S01]  /*83f0*/  @!P5 IMAD R77, R77, R137.reuse, RZ ;  /* 0x000000894d4dd224 */ /* 0x080fe200078e02ff */
[----:B------:R-:W-:Y:S01]  /*8400*/  @!P4 STG.E.U8 desc[UR44][R4.64+0x68], R11 ;  /* 0x0000680b0400c986 */ /* 0x000fe2000c10112c */
[C---:B------:R-:W-:Y:S02]  /*8410*/  ISETP.LT.OR P4, PT, R0.reuse, 0x1, !P1 ;  /* 0x000000010000780c */ /* 0x040fe40004f81670 */
[C---:B------:R-:W-:Y:S01]  /*8420*/  ISETP.LT.OR P1, PT, R0.reuse, 0x9, !P1 ;  /* 0x000000090000780c */ /* 0x040fe20004f21670 */
        /* <DEDUP_REMOVED lines=9> */
[----:B------:R-:W-:Y:S02]  /*84c0*/  ISETP.GE.AND P0, PT, R10, 0x7a, PT ;  /* 0x0000007a0a00780c */ /* 0x000fe40003f06270 */
[-C--:B------:R-:W-:Y:S01]  /*84d0*/  @!P5 IMAD R81, R81, R137.reuse, RZ ;  /* 0x000000895151d224 */ /* 0x080fe200078e02ff */
[----:B------:R-:W-:Y:S01]  /*84e0*/  @!P4 STG.E.U8 desc[UR44][R4.64+0x70], R9 ;  /* 0x000070090400c986 */ /* 0x000fe2000c10112c */
[C---:B------:R-:W-:Y:S01]  /*84f0*/  ISETP.LT.OR P4, PT, R0.reuse, 0x1, !P3 ;  /* 0x000000010000780c */ /* 0x040fe20005f81670 */
[-C--:B------:R-:W-:Y:S01]  /*8500*/  @!P2 IMAD R83, R83, R137.reuse, RZ ;  /* 0x000000895353a224 */ /* 0x080fe200078e02ff */
[C---:B------:R-:W-:Y:S01]  /*8510*/  ISETP.LT.OR P3, PT, R0.reuse, 0x9, !P3 ;  /* 0x000000090000780c */ /* 0x040fe20005f61670 */
[----:B------:R-:W-:Y:S01]  /*8520*/  @!P5 STG.E.U8 desc[UR44][R4.64+0x71], R81 ;  /* 0x000071510400d986 */ /* 0x000fe2000c10112c */
[----:B------:R-:W-:Y:S01]  /*8530*/  ISETP.LT.OR P5, PT, R0, 0x1, !P0 ;  /* 0x000000010000780c */ /* 0x000fe200047a1670 */
[----:B0-----:R-:W-:-:S02]  /*8540*/  @!P1 IMAD R3, R82, R137, RZ ;  /* 0x0000008952039224 */ /* 0x001fc400078e02ff */
[----:B------:R-:W-:Y:S01]  /*8550*/  @!P2 STG.E.U8 desc[UR44][R6.64+0x71], R83 ;  /* 0x000071530600a986 */ /* 0x000fe2000c10112c */
[----:B------:R-:W-:Y:S02]  /*8560*/  ISETP.LT.OR P2, PT, R0, 0x9, !P0 ;  /* 0x000000090000780c */ /* 0x000fe40004741670 */
[----:B------:R-:W-:Y:S01]  /*8570*/  ISETP.GE.AND P0, PT, R10, 0x82, PT ;  /* 0x000000820a00780c */ /* 0x000fe20003f06270 */
[----:B------:R0:W-:Y:S02]  /*8580*/  @!P1 STG.E.U8 desc[UR44][R6.64+0x70], R3 ;  /* 0x0000700306009986 */ /* 0x0001e4000c10112c */
[----:B------:R-:W-:Y:S01]  /*8590*/  @!P4 IMAD R11, R84, R137, RZ ;  /* 0x00000089540bc224 */ /* 0x000fe200078e02ff */
[----:B------:R-:W-:-:S03]  /*85a0*/  ISETP.GE.AND P1, PT, R10, 0x81, PT ;  /* 0x000000810a00780c */ /* 0x000fc60003f26270 */
[-C--:B------:R-:W-:Y:S01]  /*85b0*/  @!P5 IMAD R85, R85, R137.reuse, RZ ;  /* 0x000000895555d224 */ /* 0x080fe200078e02ff */
[----:B------:R-:W-:Y:S01]  /*85c0*/  @!P4 STG.E.U8 desc[UR44][R4.64+0x78], R11 ;  /* 0x0000780b0400c986 */ /* 0x000fe2000c10112c */
[C---:B------:R-:W-:Y:S02]  /*85d0*/  ISETP.LT.OR P4, PT, R0.reuse, 0x1, !P0 ;  /* 0x000000010000780c */ /* 0x040fe40004781670 */
[C---:B------:R-:W-:Y:S01]  /*85e0*/  ISETP.LT.OR P0, PT, R0.reuse, 0x9, !P0 ;  /* 0x000000090000780c */ /* 0x040fe20004701670 */
[----:B------:R-:W-:Y:S01]  /*85f0*/  @!P5 STG.E.U8 desc[UR44][R4.64+0x79], R85 ;  /* 0x000079550400d986 */ /* 0x000fe2000c10112c */
[----:B------:R-:W-:Y:S01]  /*8600*/  ISETP.LT.OR P5, PT, R0, 0x1, !P1 ;  /* 0x000000010000780c */ /* 0x000fe20004fa1670 */
[-C--:B0-----:R-:W-:Y:S01]  /*8610*/  @!P3 IMAD R3, R86, R137.reuse, RZ ;  /* 0x000000895603b224 */ /* 0x081fe200078e02ff */
[----:B------:R-:W-:Y:S01]  /*8620*/  ISETP.LT.OR P1, PT, R0, 0x9, !P1 ;  /* 0x000000090000780c */ /* 0x000fe20004f21670 */
[----:B------:R-:W-:-:S03]  /*8630*/  @!P2 IMAD R87, R87, R137, RZ ;  /* 0x000000895757a224 */ /* 0x000fc600078e02ff */
[----:B------:R0:W-:Y:S01]  /*8640*/  @!P3 STG.E.U8 desc[UR44][R6.64+0x78], R3 ;  /* 0x000078030600b986 */ /* 0x0001e2000c10112c */
[C---:B------:R-:W-:Y:S02]  /*8650*/  ISETP.GE.AND P3, PT, R10.reuse, 0x89, PT ;  /* 0x000000890a00780c */ /* 0x040fe40003f66270 */
[-C--:B------:R-:W-:Y:S01]  /*8660*/  @!P4 IMAD R57, R57, R137.reuse, RZ ;  /* 0x000000893939c224 */ /* 0x080fe200078e02ff */
[----:B------:R-:W-:Y:S01]  /*8670*/  @!P2 STG.E.U8 desc[UR44][R6.64+0x79], R87 ;  /* 0x000079570600a986 */ /* 0x000fe2000c10112c */
[----:B------:R-:W-:Y:S01]  /*8680*/  ISETP.GE.AND P2, PT, R10, 0x8a, PT ;  /* 0x0000008a0a00780c */ /* 0x000fe20003f46270 */
[-C--:B------:R-:W-:Y:S02]  /*8690*/  @!P0 IMAD R59, R59, R137.reuse, RZ ;  /* 0x000000893b3b8224 */ /* 0x080fe400078e02ff */
[-C--:B------:R-:W-:Y:S01]  /*86a0*/  @!P5 IMAD R9, R56, R137.reuse, RZ ;  /* 0x000000893809d224 */ /* 0x080fe200078e02ff */
[----:B------:R-:W-:Y:S01]  /*86b0*/  @!P4 STG.E.U8 desc[UR44][R4.64+0x81], R57 ;  /* 0x000081390400c986 */ /* 0x000fe2000c10112c */
[----:B------:R-:W-:Y:S01]  /*86c0*/  ISETP.LT.OR P4, PT, R0, 0x1, !P3 ;  /* 0x000000010000780c */ /* 0x000fe20005f81670 */
[----:B0-----:R-:W-:-:S02]  /*86d0*/  @!P1 IMAD R3, R58, R137, RZ ;  /* 0x000000893a039224 */ /* 0x001fc400078e02ff */
[----:B------:R-:W-:Y:S01]  /*86e0*/  @!P5 STG.E.U8 desc[UR44][R4.64+0x80], R9 ;  /* 0x000080090400d986 */ /* 0x000fe2000c10112c */
[C---:B------:R-:W-:Y:S02]  /*86f0*/  ISETP.LT.OR P5, PT, R0.reuse, 0x1, !P2 ;  /* 0x000000010000780c */ /* 0x040fe400057a1670 */
[----:B------:R-:W-:Y:S01]  /*8700*/  ISETP.LT.OR P3, PT, R0, 0x9, !P3 ;  /* 0x000000090000780c */ /* 0x000fe20005f61670 */
[----:B------:R0:W-:Y:S01]  /*8710*/  @!P1 STG.E.U8 desc[UR44][R6.64+0x80], R3 ;  /* 0x0000800306009986 */ /* 0x0001e2000c10112c */
[----:B------:R-:W-:Y:S02]  /*8720*/  ISETP.GE.AND P1, PT, R10, 0x91, PT ;  /* 0x000000910a00780c */ /* 0x000fe40003f26270 */
[----:B------:R-:W-:Y:S01]  /*8730*/  ISETP.LT.OR P2, PT, R0, 0x9, !P2 ;  /* 0x000000090000780c */ /* 0x000fe20005741670 */
[----:B------:R-:W-:Y:S01]  /*8740*/  @!P0 STG.E.U8 desc[UR44][R6.64+0x81], R59 ;  /* 0x0000813b06008986 */ /* 0x000fe2000c10112c */
[----:B------:R-:W-:Y:S01]  /*8750*/  ISETP.GE.AND P0, PT, R10, 0x92, PT ;  /* 0x000000920a00780c */ /* 0x000fe20003f06270 */
[----:B------:R-:W-:-:S04]  /*8760*/  @!P4 IMAD R11, R60, R137, RZ ;  /* 0x000000893c0bc224 */ /* 0x000fc800078e02ff */
[-C--:B------:R-:W-:Y:S01]  /*8770*/  @!P5 IMAD R61, R61, R137.reuse, RZ ;  /* 0x000000893d3dd224 */ /* 0x080fe200078e02ff */
[----:B------:R-:W-:Y:S01]  /*8780*/  @!P4 STG.E.U8 desc[UR44][R4.64+0x88], R11 ;  /* 0x0000880b0400c986 */ /* 0x000fe2000c10112c */
[----:B------:R-:W-:Y:S01]  /*8790*/  ISETP.LT.OR P4, PT, R0, 0x1, !P1 ;  /* 0x000000010000780c */ /* 0x000fe20004f81670 */
[-C--:B0-----:R-:W-:Y:S01]  /*87a0*/  @!P3 IMAD R3, R62, R137.reuse, RZ ;  /* 0x000000893e03b224 */ /* 0x081fe200078e02ff */
[C---:B------:R-:W-:Y:S01]  /*87b0*/  ISETP.LT.OR P1, PT, R0.reuse, 0x9, !P1 ;  /* 0x000000090000780c */ /* 0x040fe20004f21670 */
[----:B------:R-:W-:Y:S01]  /*87c0*/  @!P5 STG.E.U8 desc[UR44][R4.64+0x89], R61 ;  /* 0x0000893d0400d986 */ /* 0x000fe2000c10112c */
[C---:B------:R-:W-:Y:S01]  /*87d0*/  ISETP.LT.OR P5, PT, R0.reuse, 0x1, !P0 ;  /* 0x000000010000780c */ /* 0x040fe200047a1670 */
[----:B------:R-:W-:Y:S01]  /*87e0*/  @!P2 IMAD R63, R63, R137, RZ ;  /* 0x000000893f3fa224 */ /* 0x000fe200078e02ff */
[----:B------:R-:W-:Y:S01]  /*87f0*/  ISETP.LT.OR P0, PT, R0, 0x9, !P0 ;  /* 0x000000090000780c */ /* 0x000fe20004701670 */
[----:B------:R0:W-:Y:S01]  /*8800*/  @!P3 STG.E.U8 desc[UR44][R6.64+0x88], R3 ;  /* 0x000088030600b986 */ /* 0x0001e2000c10112c */
[----:B------:R-:W-:-:S03]  /*8810*/  ISETP.GE.AND P3, PT, R10, 0x99, PT ;  /* 0x000000990a00780c */ /* 0x000fc60003f66270 */
        /* <DEDUP_REMOVED lines=30> */
[-C--:B------:R-:W-:Y:S02]  /*8a00*/  @!P4 IMAD R41, R41, R137.reuse, RZ ;  /* 0x000000892929c224 */ /* 0x080fe400078e02ff */
[-C--:B------:R-:W-:Y:S02]  /*8a10*/  @!P1 IMAD R43, R43, R137.reuse, RZ ;  /* 0x000000892b2b9224 */ /* 0x080fe400078e02ff */
[-C--:B------:R-:W-:Y:S01]  /*8a20*/  @!P5 IMAD R9, R40, R137.reuse, RZ ;  /* 0x000000892809d224 */ /* 0x080fe200078e02ff */
[----:B------:R-:W-:Y:S01]  /*8a30*/  @!P4 STG.E.U8 desc[UR44][R4.64+0xa1], R41 ;  /* 0x0000a1290400c986 */ /* 0x000fe2000c10112c */
[----:B------:R-:W-:Y:S01]  /*8a40*/  ISETP.LT.OR P4, PT, R0, 0x1, !P2 ;  /* 0x000000010000780c */ /* 0x000fe20005781670 */
[----:B0-----:R-:W-:Y:S01]  /*8a50*/  @!P0 IMAD R3, R42, R137, RZ ;  /* 0x000000892a038224 */ /* 0x001fe200078e02ff */
[C---:B------:R-:W-:Y:S01]  /*8a60*/  ISETP.LT.OR P2, PT, R0.reuse, 0x9, !P2 ;  /* 0x000000090000780c */ /* 0x040fe20005741670 */
[----:B------:R-:W-:Y:S01]  /*8a70*/  @!P5 STG.E.U8 desc[UR44][R4.64+0xa0], R9 ;  /* 0x0000a0090400d986 */ /* 0x000fe2000c10112c */
[----:B------:R-:W-:-:S02]  /*8a80*/  ISETP.LT.OR P5, PT, R0, 0x1, !P3 ;  /* 0x000000010000780c */ /* 0x000fc40005fa1670 */
        /* <DEDUP_REMOVED lines=77> */
[----:B------:R1:W-:Y:S01]  /*8f60*/  @!P4 STG.E.U8 desc[UR44][R4.64+0xd0], R9 ;  /* 0x0000d0090400c986 */ /* 0x0003e2000c10112c */
[----:B------:R-:W-:Y:S01]  /*8f70*/  ISETP.LT.OR P4, PT, R0, 0x1, !P3 ;  /* 0x000000010000780c */ /* 0x000fe20005f81670 */
[-C--:B0-----:R-:W-:Y:S01]  /*8f80*/  @!P1 IMAD R3, R34, R137.reuse, RZ ;  /* 0x0000008922039224 */ /* 0x081fe200078e02ff */
[C---:B------:R-:W-:Y:S01]  /*8f90*/  ISETP.LT.OR P3, PT, R0.reuse, 0x9, !P3 ;  /* 0x000000090000780c */ /* 0x040fe20005f61670 */
[----:B------:R0:W-:Y:S01]  /*8fa0*/  @!P5 STG.E.U8 desc[UR44][R4.64+0xd1], R33 ;  /* 0x0000d1210400d986 */ /* 0x0001e2000c10112c */
[C---:B------:R-:W-:Y:S01]  /*8fb0*/  ISETP.LT.OR P5, PT, R0.reuse, 0x1, !P2 ;  /* 0x000000010000780c */ /* 0x040fe200057a1670 */
[-C--:B------:R-:W-:Y:S01]  /*8fc0*/  @!P0 IMAD R35, R35, R137.reuse, RZ ;  /* 0x0000008923238224 */ /* 0x080fe200078e02ff */
[----:B------:R-:W-:Y:S01]  /*8fd0*/  ISETP.LT.OR P2, PT, R0, 0x9, !P2 ;  /* 0x000000090000780c */ /* 0x000fe20005741670 */
[----:B------:R0:W-:Y:S04]  /*8fe0*/  @!P1 STG.E.U8 desc[UR44][R6.64+0xd0], R3 ;  /* 0x0000d00306009986 */ /* 0x0001e8000c10112c */
[----:B------:R0:W-:Y:S02]  /*8ff0*/  @!P0 STG.E.U8 desc[UR44][R6.64+0xd1], R35 ;  /* 0x0000d12306008986 */ /* 0x0001e4000c10112c */
[----:B-1----:R-:W-:-:S02]  /*9000*/  @!P4 IMAD R9, R36, R137, RZ ;  /* 0x000000892409c224 */ /* 0x002fc400078e02ff */
[-C--:B------:R-:W-:Y:S02]  /*9010*/  @!P3 IMAD R11, R38, R137.reuse, RZ ;  /* 0x00000089260bb224 */ /* 0x080fe400078e02ff */
[-C--:B------:R-:W-:Y:S01]  /*9020*/  @!P5 IMAD R37, R37, R137.reuse, RZ ;  /* 0x000000892525d224 */ /* 0x080fe200078e02ff */
[----:B------:R0:W-:Y:S01]  /*9030*/  @!P4 STG.E.U8 desc[UR44][R4.64+0xd8], R9 ;  /* 0x0000d8090400c986 */ /* 0x0001e2000c10112c */
[----:B------:R-:W-:-:S03]  /*9040*/  @!P2 IMAD R39, R39, R137, RZ ;  /* 0x000000892727a224 */ /* 0x000fc600078e02ff */
[----:B------:R0:W-:Y:S04]  /*9050*/  @!P5 STG.E.U8 desc[UR44][R4.64+0xd9], R37 ;  /* 0x0000d9250400d986 */ /* 0x0001e8000c10112c */
[----:B------:R0:W-:Y:S04]  /*9060*/  @!P3 STG.E.U8 desc[UR44][R6.64+0xd8], R11 ;  /* 0x0000d80b0600b986 */ /* 0x0001e8000c10112c */
[----:B------:R0:W-:Y:S02]  /*9070*/  @!P2 STG.E.U8 desc[UR44][R6.64+0xd9], R39 ;  /* 0x0000d9270600a986 */ /* 0x0001e4000c10112c */
.L_x_258:
[----:B------:R-:W-:Y:S05]  /*9080*/  BSYNC B0 ;  /* 0x0000000000007941 */ /* 0x000fea0003800000 */
.L_x_32:
[----:B0-----:R-:W2:Y:S01]  /*9090*/  LDL.64 R2, [R1] ;  /* 0x0000000001027983 */ /* 0x001ea20000100a00 */
[----:B------:R-:W-:Y:S01]  /*90a0*/  ULDC.64 UR4, c[0x0][0x650] ;  /* 0x0001940000047ab9 */ /* 0x000fe20000000a00 */
[----:B------:R0:W-:Y:S01]  /*90b0*/  SYNCS.ARRIVE.TRANS64.A1T0 RZ, [R144+UR42], RZ ;  /* 0x000000ff90ff79a7 */ /* 0x0001e2000810002a */
[----:B------:R-:W-:Y:S01]  /*90c0*/  PRMT R0, RZ, 0x7610, R0 ;  /* 0x00007610ff007816 */ /* 0x000fe20000000000 */
[----:B------:R-:W-:Y:S02]  /*90d0*/  IMAD.MOV.U32 R19, RZ, RZ, -0x1 ;  /* 0xffffffffff137424 */ /* 0x000fe400078e00ff */
[----:B------:R-:W-:Y:S01]  /*90e0*/  IMAD.MOV.U32 R22, RZ, RZ, -0x1 ;  /* 0xffffffffff167424 */ /* 0x000fe200078e00ff */
[----:B--2---:R-:W-:-:S04]  /*90f0*/  LEA R18, P0, R2, R18, 0x1 ;  /* 0x0000001202127211 */ /* 0x004fc800078008ff */
[----:B------:R-:W-:Y:S01]  /*9100*/  LEA.HI.X R17, R2, R17, R23, 0x1, P0 ;  /* 0x0000001102117211 */ /* 0x000fe200000f0c17 */
[----:B------:R-:W-:Y:S01]  /*9110*/  IMAD.MOV.U32 R2, RZ, RZ, -0x1 ;  /* 0xffffffffff027424 */ /* 0x000fe200078e00ff */
[----:B------:R-:W-:-:S04]  /*9120*/  ISETP.GE.U32.AND P0, PT, R18, UR4, PT ;  /* 0x0000000412007c0c */ /* 0x000fc8000bf06070 */
[----:B------:R-:W-:-:S13]  /*9130*/  ISETP.GE.U32.AND.EX P0, PT, R17, UR5, PT, P0 ;  /* 0x0000000511007c0c */ /* 0x000fda000bf06100 */
[----:B0-----:R-:W-:Y:S05]  /*9140*/  @P0 BRA `(.L_x_259) ;  /* 0x0000000400700947 */ /* 0x001fea0003800000 */
[----:B------:R-:W0:Y:S01]  /*9150*/  S2R R10, SR_CTAID.X ;  /* 0x00000000000a7919 */ /* 0x000e220000002500 */
[----:B------:R-:W2:Y:S01]  /*9160*/  LDC.64 R8, c[0x0][0x628] ;  /* 0x00018a00ff087b82 */ /* 0x000ea20000000a00 */
[----:B------:R-:W-:Y:S01]  /*9170*/  ULDC UR4, c[0x0][0x150] ;  /* 0x0000540000047ab9 */ /* 0x000fe20000000800 */
[----:B---3--:R-:W-:Y:S01]  /*9180*/  IMAD.MOV.U32 R6, RZ, RZ, R18 ;  /* 0x000000ffff067224 */ /* 0x008fe200078e0012 */
[----:B------:R-:W3:Y:S01]  /*9190*/  S2R R20, SR_CTAID.Y ;  /* 0x0000000000147919 */ /* 0x000ee20000002600 */
[----:B------:R-:W-:-:S04]  /*91a0*/  IMAD.MOV.U32 R7, RZ, RZ, R17 ;  /* 0x000000ffff077224 */ /* 0x000fc800078e0011 */
[----:B------:R-:W1:Y:S08]  /*91b0*/  LDC R15, c[0x0][0x144] ;  /* 0x00005100ff0f7b82 */ /* 0x000e700000000800 */
[----:B------:R-:W1:Y:S08]  /*91c0*/  LDC R0, c[0x0][0x630] ;  /* 0x00018c00ff007b82 */ /* 0x000e700000000800 */
[----:B------:R-:W1:Y:S01]  /*91d0*/  LDC.64 R12, c[0x0][0x620] ;  /* 0x00018800ff0c7b82 */ /* 0x000e620000000a00 */
[----:B--2---:R-:W-:-:S04]  /*91e0*/  ISETP.NE.U32.AND P0, PT, R8, RZ, PT ;  /* 0x000000ff0800720c */ /* 0x004fc80003f05070 */
[----:B------:R-:W-:Y:S02]  /*91f0*/  ISETP.NE.AND.EX P0, PT, R9, RZ, PT, P0 ;  /* 0x000000ff0900720c */ /* 0x000fe40003f05300 */
[----:B0-----:R-:W-:-:S05]  /*9200*/  I2FP.F32.U32 R2, R10 ;  /* 0x0000000a00027245 */ /* 0x001fca0000201000 */
[----:B------:R-:W-:-:S04]  /*9210*/  FMUL R2, R2, UR4 ;  /* 0x0000000402027c20 */ /* 0x000fc80008400000 */
[----:B------:R0:W2:Y:S02]  /*9220*/  F2I.U32.TRUNC.NTZ R14, R2 ;  /* 0x00000002000e7305 */ /* 0x0000a4000020f000 */
[----:B---3--:R-:W-:Y:S05]  /*9230*/  @!P0 BRA `(.L_x_260) ;  /* 0x0000000000288947 */ /* 0x008fea0003800000 */
[----:B------:R-:W3:Y:S02]  /*9240*/  LDC R3, c[0x0][0x634] ;  /* 0x00018d00ff037b82 */ /* 0x000ee40000000800 */
[----:B---3--:R-:W-:-:S05]  /*9250*/  IADD3 R7, P0, R18, R3, RZ ;  /* 0x0000000312077210 */ /* 0x008fca0007f1e0ff */
[----:B-1----:R-:W-:-:S04]  /*9260*/  IMAD.X R11, RZ, RZ, R17, P0 ;  /* 0x000000ffff0b7224 */ /* 0x002fc800000e0611 */
[----:B0-----:R-:W-:-:S04]  /*9270*/  IMAD.WIDE.U32 R2, R11, R8, RZ ;  /* 0x000000080b027225 */ /* 0x001fc800078e00ff */
[----:B----4-:R-:W-:-:S04]  /*9280*/  IMAD.WIDE.U32 R4, P0, R7, R9, R2 ;  /* 0x0000000907047225 */ /* 0x010fc80007800002 */
[----:B------:R-:W-:-:S04]  /*9290*/  IMAD.WIDE.U32 R2, R7, R8, RZ ;  /* 0x0000000807027225 */ /* 0x000fc800078e00ff */
[----:B------:R-:W-:Y:S01]  /*92a0*/  IMAD.X R7, RZ, RZ, RZ, P0 ;  /* 0x000000ffff077224 */ /* 0x000fe200000e06ff */
[----:B------:R-:W-:Y:S01]  /*92b0*/  IADD3 RZ, P0, R3, R4, RZ ;  /* 0x0000000403ff7210 */ /* 0x000fe20007f1e0ff */
[----:B------:R-:W-:-:S04]  /*92c0*/  IMAD.MOV.U32 R6, RZ, RZ, R5 ;  /* 0x000000ffff067224 */ /* 0x000fc800078e0005 */
[----:B------:R-:W-:-:S08]  /*92d0*/  IMAD.WIDE.U32.X R6, R11, R9, R6, P0 ;  /* 0x000000090b067225 */ /* 0x000fd000000e0406 */
.L_x_260:
[----:B------:R-:W3:Y:S01]  /*92e0*/  LDC.64 R26, c[0x0][0x640] ;  /* 0x00019000ff1a7b82 */ /* 0x000ee20000000a00 */
[-C--:B-1----:R-:W-:Y:S01]  /*92f0*/  SHF.R.U64 R11, R6, R0.reuse, R7 ;  /* 0x00000000060b7219 */ /* 0x082fe20000001207 */
[----:B------:R-:W-:Y:S01]  /*9300*/  IMAD.MOV.U32 R19, RZ, RZ, R17 ;  /* 0x000000ffff137224 */ /* 0x000fe200078e0011 */
[----:B------:R-:W-:Y:S01]  /*9310*/  SHF.R.U32.HI R0, RZ, R0, R7 ;  /* 0x00000000ff007219 */ /* 0x000fe20000011607 */
[----:B--2---:R-:W-:Y:S01]  /*9320*/  IMAD.MOV R14, RZ, RZ, -R14 ;  /* 0x000000ffff0e7224 */ /* 0x004fe200078e0a0e */
[----:B----4-:R-:W-:Y:S01]  /*9330*/  IADD3 R5, P0, RZ, -R11, RZ ;  /* 0x8000000bff057210 */ /* 0x010fe20007f1e0ff */
[----:B------:R-:W-:Y:S01]  /*9340*/  ULDC UR4, c[0x0][0x154] ;  /* 0x0000550000047ab9 */ /* 0x000fe20000000800 */
[----:B------:R-:W-:Y:S01]  /*9350*/  IMAD.MOV.U32 R7, RZ, RZ, 0x1 ;  /* 0x00000001ff077424 */ /* 0x000fe200078e00ff */
[----:B------:R-:W1:Y:S01]  /*9360*/  LDC R4, c[0x0][0x618] ;  /* 0x00018600ff047b82 */ /* 0x000e620000000800 */
[----:B------:R-:W-:Y:S02]  /*9370*/  IMAD R22, R15, R14, R10 ;  /* 0x0000000e0f167224 */ /* 0x000fe400078e020a */
[----:B------:R-:W-:-:S04]  /*9380*/  IMAD.X R3, RZ, RZ, ~R0, P0 ;  /* 0x000000ffff037224 */ /* 0x000fc800000e0e00 */
[-C--:B------:R-:W-:Y:S01]  /*9390*/  IMAD R0, R3, R12.reuse, RZ ;  /* 0x0000000c03007224 */ /* 0x080fe200078e02ff */
[----:B------:R-:W2:Y:S01]  /*93a0*/  LDC R6, c[0x0][0x608] ;  /* 0x00018200ff067b82 */ /* 0x000ea20000000800 */
[----:B0-----:R-:W-:-:S04]  /*93b0*/  IMAD.WIDE.U32 R2, R5, R12, R18 ;  /* 0x0000000c05027225 */ /* 0x001fc800078e0012 */
[----:B------:R-:W-:Y:S01]  /*93c0*/  IMAD R5, R5, R13, R0 ;  /* 0x0000000d05057224 */ /* 0x000fe200078e0200 */
[----:B------:R-:W-:Y:S02]  /*93d0*/  I2FP.F32.U32 R0, R20 ;  /* 0x0000001400007245 */ /* 0x000fe40000201000 */
[----:B------:R-:W0:Y:S01]  /*93e0*/  LDC R24, c[0x0][0x658] ;  /* 0x00019600ff187b82 */ /* 0x000e220000000800 */
[----:B------:R-:W-:Y:S01]  /*93f0*/  IMAD.IADD R3, R3, 0x1, R5 ;  /* 0x0000000103037824 */ /* 0x000fe200078e0205 */
[----:B---3--:R-:W-:Y:S01]  /*9400*/  ISETP.NE.U32.AND P0, PT, R26, RZ, PT ;  /* 0x000000ff1a00720c */ /* 0x008fe20003f05070 */
[----:B------:R-:W-:Y:S01]  /*9410*/  FMUL R0, R0, UR4 ;  /* 0x0000000400007c20 */ /* 0x000fe20008400000 */
[----:B------:R-:W-:Y:S02]  /*9420*/  IMAD.MOV.U32 R5, RZ, RZ, -0x1 ;  /* 0xffffffffff057424 */ /* 0x000fe400078e00ff */
[----:B------:R-:W-:Y:S01]  /*9430*/  ISETP.NE.AND.EX P0, PT, R27, RZ, PT, P0 ;  /* 0x000000ff1b00720c */ /* 0x000fe20003f05300 */
[----:B------:R3:W4:Y:S01]  /*9440*/  F2I.U32.TRUNC.NTZ R12, R0 ;  /* 0x00000000000c7305 */ /* 0x000722000020f000 */
[----:B------:R-:W3:Y:S01]  /*9450*/  LDC R15, c[0x0][0x148] ;  /* 0x00005200ff0f7b82 */ /* 0x000ee20000000800 */
[----:B-1----:R-:W-:-:S02]  /*9460*/  SHF.R.U64 R10, R2, R4, R3 ;  /* 0x00000004020a7219 */ /* 0x002fc40000001203 */
[----:B------:R-:W-:-:S05]  /*9470*/  SHF.R.U32.HI R3, RZ, R4, R3 ;  /* 0x00000004ff037219 */ /* 0x000fca0000011603 */
[----:B------:R-:W1:Y:S01]  /*9480*/  LDC R14, c[0x0][0x600] ;  /* 0x00018000ff0e7b82 */ /* 0x000e620000000800 */
[-CC-:B--2---:R-:W-:Y:S02]  /*9490*/  SHF.R.U64 R8, R10, R6.reuse, R3.reuse ;  /* 0x000000060a087219 */ /* 0x184fe40000001203 */
[----:B------:R-:W-:-:S05]  /*94a0*/  SHF.R.U32.HI R3, RZ, R6, R3 ;  /* 0x00000006ff037219 */ /* 0x000fca0000011603 */
[----:B------:R-:W2:Y:S01]  /*94b0*/  LDC R21, c[0x0][0x648] ;  /* 0x00019200ff157b82 */ /* 0x000ea20000000800 */
[-CC-:B0-----:R-:W-:Y:S02]  /*94c0*/  SHF.R.U64 R13, R8, R24.reuse, R3.reuse ;  /* 0x00000018080d7219 */ /* 0x181fe40000001203 */
[-C--:B------:R-:W-:Y:S02]  /*94d0*/  SHF.L.U32 R5, R5, R24.reuse, RZ ;  /* 0x0000001805057219 */ /* 0x080fe400000006ff */
[-C--:B------:R-:W-:Y:S01]  /*94e0*/  SHF.R.U32.HI R3, RZ, R24.reuse, R3 ;  /* 0x00000018ff037219 */ /* 0x080fe20000011603 */
[----:B------:R-:W-:Y:S01]  /*94f0*/  IMAD.MOV.U32 R2, RZ, RZ, R13 ;  /* 0x000000ffff027224 */ /* 0x000fe200078e000d */
[----:B------:R-:W-:Y:S01]  /*9500*/  SHF.L.U32 R24, R7, R24, RZ ;  /* 0x0000001807187219 */ /* 0x000fe200000006ff */
[----:B------:R-:W0:Y:S01]  /*9510*/  LDC R25, c[0x0][0x638] ;  /* 0x00018e00ff197b82 */ /* 0x000e220000000800 */
[----:B------:R-:W-:-:S07]  /*9520*/  LOP3.LUT R19, RZ, R5, RZ, 0x33, !PT ;  /* 0x00000005ff137212 */ /* 0x000fce00078e33ff */
[----:B------:R-:W0:Y:S01]  /*9530*/  LDC R28, c[0x0][0x610] ;  /* 0x00018400ff1c7b82 */ /* 0x000e220000000800 */
[----:B----4-:R-:W-:Y:S05]  /*9540*/  @!P0 BRA `(.L_x_261) ;  /* 0x0000000000288947 */ /* 0x010fea0003800000 */
[----:B---3--:R-:W3:Y:S02]  /*9550*/  LDC R0, c[0x0][0x64c] ;  /* 0x00019300ff007b82 */ /* 0x008ee40000000800 */
[----:B---3--:R-:W-:-:S05]  /*9560*/  IADD3 R7, P0, R13, R0, RZ ;  /* 0x000000000d077210 */ /* 0x008fca0007f1e0ff */
        /* <DEDUP_REMOVED lines=8> */
.L_x_261:
[----:B------:R-:W4:Y:S01]  /*95f0*/  LDC R4, c[0x0][0x65c] ;  /* 0x00019700ff047b82 */ /* 0x000f220000000800 */
[----:B--23--:R-:W-:Y:S01]  /*9600*/  SHF.R.U64 R0, R2, R21, R3 ;  /* 0x0000001502007219 */ /* 0x00cfe20000001203 */
[----:B-1----:R-:W-:Y:S01]  /*9610*/  VIADD R3, R14, 0xffffffff ;  /* 0xffffffff0e037836 */ /* 0x002fe20000000000 */
[----:B------:R-:W-:Y:S01]  /*9620*/  LOP3.LUT R19, R8, R19, RZ, 0xc0, !PT ;  /* 0x0000001308137212 */ /* 0x000fe200078ec0ff */
[----:B------:R-:W-:Y:S02]  /*9630*/  IMAD.MOV R12, RZ, RZ, -R12 ;  /* 0x000000ffff0c7224 */ /* 0x000fe400078e0a0c */
[----:B------:R-:W-:Y:S01]  /*9640*/  IMAD.MOV R2, RZ, RZ, -R0 ;  /* 0x000000ffff027224 */ /* 0x000fe200078e0a00 */
[----:B------:R-:W-:Y:S01]  /*9650*/  LOP3.LUT R3, R10, R3, RZ, 0xc0, !PT ;  /* 0x000000030a037212 */ /* 0x000fe200078ec0ff */
[----:B------:R-:W-:Y:S02]  /*9660*/  IMAD R19, R24, R0, R19 ;  /* 0x0000000018137224 */ /* 0x000fe400078e0213 */
[----:B0-----:R-:W-:-:S04]  /*9670*/  IMAD R0, R2, R25, R13 ;  /* 0x0000001902007224 */ /* 0x001fc800078e020d */
[----:B------:R-:W-:Y:S01]  /*9680*/  IMAD R2, R0, R14, R3 ;  /* 0x0000000e00027224 */ /* 0x000fe200078e0203 */
[----:B----4-:R-:W-:Y:S01]  /*9690*/  ISETP.NE.AND P0, PT, R4, 0x1, PT ;  /* 0x000000010400780c */ /* 0x010fe20003f05270 */
[----:B------:R-:W-:-:S05]  /*96a0*/  IMAD.MOV.U32 R4, RZ, RZ, 0x1 ;  /* 0x00000001ff047424 */ /* 0x000fca00078e00ff */
[----:B------:R-:W-:-:S07]  /*96b0*/  PRMT R0, R4, 0x7610, R0 ;  /* 0x0000761004007816 */ /* 0x000fce0000000000 */
[----:B------:R-:W-:-:S04]  /*96c0*/  @P0 IMAD R22, R15, R12, R20 ;  /* 0x0000000c0f160224 */ /* 0x000fc800078e0214 */
[----:B------:R-:W-:-:S05]  /*96d0*/  IMAD R19, R19, R28, R22 ;  /* 0x0000001c13137224 */ /* 0x000fca00078e0216 */
[----:B------:R-:W-:Y:S02]  /*96e0*/  SEL R22, R2, R19, !P0 ;  /* 0x0000001302167207 */ /* 0x000fe40004000000 */
[----:B------:R-:W-:Y:S01]  /*96f0*/  SEL R19, R19, R2, !P0 ;  /* 0x0000000213137207 */ /* 0x000fe20004000000 */
[----:B------:R-:W-:-:S07]  /*9700*/  IMAD.MOV.U32 R2, RZ, RZ, R11 ;  /* 0x000000ffff027224 */ /* 0x000fce00078e000b */
.L_x_259:
[----:B------:R-:W-:Y:S02]  /*9710*/  LOP3.LUT P0, RZ, R0, 0xff, RZ, 0xc0, !PT ;  /* 0x000000ff00ff7812 */ /* 0x000fe4000780c0ff */
[----:B------:R-:W-:-:S11]  /*9720*/  LOP3.LUT R147, R147, 0x1, RZ, 0x3c, !PT ;  /* 0x0000000193937812 */ /* 0x000fd600078e3cff */
[----:B------:R-:W-:Y:S05]  /*9730*/  @P0 BRA `(.L_x_262) ;  /* 0xffffff7c00480947 */ /* 0x000fea000383ffff */
[----:B------:R-:W-:Y:S05]  /*9740*/  EXIT ;  /* 0x000000000000794d */ /* 0x000fea0003800000 */
.L_x_13:
[----:B------:R-:W-:-:S08]  /*9750*/  ISETP.NE.AND P0, PT, R0, RZ, PT ;  /* 0x000000ff0000720c */ /* 0x000fd00003f05270 */
[----:B0-----:R-:W0:-:S00]  /*9760*/  USETMAXREG.DEALLOC.CTAPOOL 0x28 ;  /* 0x00000028000079c8 */ /* 0x001e0000080e0500 */
[----:B------:R-:W-:Y:S05]  /*9770*/  @P0 EXIT ;  /* 0x000000000000094d */ /* 0x000fea0003800000 */
[----:B0-----:R-:W-:Y:S01]  /*9780*/  LOP3.LUT P0, RZ, R8, 0xff, RZ, 0xc0, !PT ;  /* 0x000000ff08ff7812 */ /* 0x001fe2000780c0ff */
[----:B------:R-:W-:Y:S02]  /*9790*/  IMAD.MOV.U32 R0, RZ, RZ, 0x1 ;  /* 0x00000001ff007424 */ /* 0x000fe400078e00ff */
[----:B------:R-:W-:-:S10]  /*97a0*/  IMAD.MOV.U32 R7, RZ, RZ, RZ ;  /* 0x000000ffff077224 */ /* 0x000fd400078e00ff */
[----:B------:R-:W-:Y:S05]  /*97b0*/  @!P0 BRA `(.L_x_263) ;  /* 0x0000000c001c8947 */ /* 0x000fea0003800000 */
[----:B------:R-:W-:Y:S01]  /*97c0*/  LOP3.LUT P0, RZ, R4, 0x1f, RZ, 0xc0, !PT ;  /* 0x0000001f04ff7812 */ /* 0x000fe2000780c0ff */
[----:B------:R-:W-:Y:S01]  /*97d0*/  ULDC UR5, c[0x0][0x658] ;  /* 0x0001960000057ab9 */ /* 0x000fe20000000800 */
[----:B------:R-:W-:Y:S01]  /*97e0*/  UMOV UR6, 0xffffffff ;  /* 0xffffffff00067882 */ /* 0x000fe20000000000 */
[----:B------:R-:W-:Y:S01]  /*97f0*/  BSSY B0, `(.L_x_263) ;  /* 0x00000c3000007945 */ /* 0x000fe20003800000 */
[----:B------:R-:W-:Y:S01]  /*9800*/  USHF.L.U32 UR6, UR6, UR5, URZ ;  /* 0x0000000506067299 */ /* 0x000fe2000800063f */
[C---:B------:R-:W-:Y:S01]  /*9810*/  ISETP.NE.AND P2, PT, R3.reuse, RZ, PT ;  /* 0x000000ff0300720c */ /* 0x040fe20003f45270 */
[----:B------:R-:W-:Y:S01]  /*9820*/  IMAD.MOV.U32 R8, RZ, RZ, 0x1 ;  /* 0x00000001ff087424 */ /* 0x000fe200078e00ff */
[----:B------:R-:W-:Y:S01]  /*9830*/  ISETP.NE.OR P0, PT, R3, RZ, !P0 ;  /* 0x000000ff0300720c */ /* 0x000fe20004705670 */
[----:B------:R-:W-:Y:S01]  /*9840*/  IMAD.MOV.U32 R0, RZ, RZ, 0x1 ;  /* 0x00000001ff007424 */ /* 0x000fe200078e00ff */
[----:B------:R-:W-:Y:S01]  /*9850*/  LOP3.LUT R6, R16, 0x2, RZ, 0xfc, !PT ;  /* 0x0000000210067812 */ /* 0x000fe200078efcff */
[----:B------:R-:W-:Y:S01]  /*9860*/  IMAD.MOV.U32 R7, RZ, RZ, RZ ;  /* 0x000000ffff077224 */ /* 0x000fe200078e00ff */
[----:B------:R-:W-:Y:S01]  /*9870*/  ULDC UR4, c[0x0][0x600] ;  /* 0x0001800000047ab9 */ /* 0x000fe20000000800 */
[----:B------:R-:W-:Y:S01]  /*9880*/  UMOV UR7, 0x1 ;  /* 0x0000000100077882 */ /* 0x000fe20000000000 */
[----:B------:R-:W-:-:S02]  /*9890*/  UIADD3 UR19, UR38, 0x1, URZ ;  /* 0x0000000126137890 */ /* 0x000fc4000fffe03f */
[----:B------:R-:W-:Y:S02]  /*98a0*/  UIADD3 UR15, UR4, -0x1, URZ ;  /* 0xffffffff040f7890 */ /* 0x000fe4000fffe03f */
[----:B------:R-:W-:Y:S02]  /*98b0*/  USHF.L.U32 UR17, UR7, UR5, URZ ;  /* 0x0000000507117299 */ /* 0x000fe4000800063f */
[----:B------:R-:W-:Y:S01]  /*98c0*/  ULOP3.LUT UR16, URZ, UR6, URZ, 0x33, !UPT ;  /* 0x000000063f107292 */ /* 0x000fe2000f8e333f */
[----:B------:R-:W-:-:S11]  /*98d0*/  ULDC.64 UR20, c[0x0][0x198] ;  /* 0x0000660000147ab9 */ /* 0x000fd60000000a00 */
.L_x_275:
[----:B------:R-:W-:-:S03]  /*98e0*/  UMOV UR4, 0xffffffff ;  /* 0xffffffff00047882 */ /* 0x000fc60000000000 */
[----:B------:R-:W-:Y:S05]  /*98f0*/  BRA.DIV UR4, `(.L_x_264) ;  /* 0x0000001204287947 */ /* 0x000fea000b800000 */
[----:B------:R-:W-:-:S13]  /*9900*/  ELECT P6, URZ, PT ;  /* 0x00000000003f782f */ /* 0x000fda00038c0000 */
.L_x_290:
[----:B------:R-:W0:Y:S01]  /*9910*/  LDC R3, c[0x0][0x28c] ;  /* 0x0000a300ff037b82 */ /* 0x000e220000000800 */
[----:B------:R-:W-:Y:S01]  /*9920*/  BSSY B1, `(.L_x_265) ;  /* 0x0000037000017945 */ /* 0x000fe20003800000 */
[----:B0-----:R-:W-:-:S13]  /*9930*/  ISETP.LT.OR P6, PT, R3, 0x1, !P6 ;  /* 0x000000010300780c */ /* 0x001fda00077c1670 */
[----:B------:R-:W-:Y:S05]  /*9940*/  @P6 BRA `(.L_x_266) ;  /* 0x0000000000d06947 */ /* 0x000fea0003800000 */
[----:B------:R-:W-:Y:S02]  /*9950*/  IMAD R22, R22, 0xe0, RZ ;  /* 0x000000e016167824 */ /* 0x000fe400078e02ff */
[----:B------:R-:W-:Y:S02]  /*9960*/  IMAD.SHL.U32 R19, R19, 0x40, RZ ;  /* 0x0000004013137824 */ /* 0x000fe400078e00ff */
[----:B------:R-:W-:Y:S02]  /*9970*/  IMAD.MOV.U32 R12, RZ, RZ, RZ ;  /* 0x000000ffff0c7224 */ /* 0x000fe400078e00ff */
[----:B------:R-:W-:Y:S02]  /*9980*/  IMAD.U32 R13, RZ, RZ, UR19 ;  /* 0x00000013ff0d7e24 */ /* 0x000fe4000f8e00ff */
[----:B------:R-:W-:Y:S02]  /*9990*/  IMAD.MOV.U32 R3, RZ, RZ, R0 ;  /* 0x000000ffff037224 */ /* 0x000fe400078e0000 */
[----:B------:R-:W-:-:S07]  /*99a0*/  IMAD.MOV.U32 R4, RZ, RZ, R7 ;  /* 0x000000ffff047224 */ /* 0x000fce00078e0007 */
.L_x_270:
[----:B------:R-:W0:Y:S01]  /*99b0*/  S2R R10, SR_CgaCtaId ;  /* 0x00000000000a7919 */ /* 0x000e220000008800 */
[----:B------:R-:W-:Y:S01]  /*99c0*/  MOV R5, 0x400 ;  /* 0x0000040000057802 */ /* 0x000fe20000000f00 */
[----:B------:R-:W1:Y:S03]  /*99d0*/  @!P2 LDC R9, c[0x0][0x500] ;  /* 0x00014000ff09ab82 */ /* 0x000e660000000800 */
[----:B0-----:R-:W-:Y:S02]  /*99e0*/  LEA R11, R10, R5, 0x18 ;  /* 0x000000050a0b7211 */ /* 0x001fe400078ec0ff */
[----:B------:R-:W-:-:S03]  /*99f0*/  SHF.L.U32 R5, R3, 0x1f, RZ ;  /* 0x0000001f03057819 */ /* 0x000fc600000006ff */
[----:B------:R-:W-:-:S04]  /*9a00*/  IMAD R10, R4, 0x8, R11 ;  /* 0x00000008040a7824 */ /* 0x000fc800078e020b */
[----:B------:R-:W0:Y:S02]  /*9a10*/  SYNCS.PHASECHK.TRANS64.TRYWAIT P1, [R10+URZ+0x30], R5 ;  /* 0x000030050a0075a7 */ /* 0x000e24000802017f */
[----:B01----:R-:W-:Y:S05]  /*9a20*/  @!P1 BRA `(.L_x_267) ;  /* 0x0000000c00fc9947 */ /* 0x003fea0003800000 */
.L_x_291:
[----:B0-----:R-:W-:Y:S01]  /*9a30*/  PRMT R5, R6, 0x9910, RZ ;  /* 0x0000991006057816 */ /* 0x001fe200000000ff */
[----:B------:R0:W-:Y:S03]  /*9a40*/  @!P2 SYNCS.ARRIVE.TRANS64 RZ, [R10+URZ], R9 ;  /* 0x000000090affa9a7 */ /* 0x0001e6000800003f */
[----:B------:R-:W-:-:S13]  /*9a50*/  ISETP.NE.AND P1, PT, R5, 0x2, PT ;  /* 0x000000020500780c */ /* 0x000fda0003f25270 */
[----:B0-----:R-:W-:Y:S05]  /*9a60*/  @P1 BRA `(.L_x_268) ;  /* 0x0000000000041947 */ /* 0x001fea0003800000 */
[----:B------:R-:W-:Y:S01]  /*9a70*/  BPT.TRAP 0x1 ;  /* 0x000000040000795c */ /* 0x000fe20000300000 */
.L_x_268:
[----:B------:R-:W-:Y:S05]  /*9a80*/  @P0 BRA `(.L_x_269) ;  /* 0x0000000000040947 */ /* 0x000fea0003800000 */
[----:B------:R-:W-:Y:S01]  /*9a90*/  BPT.TRAP 0x1 ;  /* 0x000000040000795c */ /* 0x000fe20000300000 */
.L_x_269:
[--C-:B------:R-:W-:Y:S01]  /*9aa0*/  IMAD R5, R4, 0x2000, R11.reuse ;  /* 0x0000200004057824 */ /* 0x100fe200078e020b */
[----:B------:R-:W-:Y:S01]  /*9ab0*/  R2UR UR9, R10 ;  /* 0x000000000a0972ca */ /* 0x000fe200000e0000 */
[C---:B------:R-:W-:Y:S01]  /*9ac0*/  IMAD R11, R4.reuse, 0x7000, R11 ;  /* 0x00007000040b7824 */ /* 0x040fe200078e020b */
[----:B------:R-:W-:Y:S01]  /*9ad0*/  UIADD3 UR4, UP0, UR20, 0xf0, URZ ;  /* 0x000000f014047890 */ /* 0x000fe2000ff1e03f */
[----:B------:R-:W-:Y:S01]  /*9ae0*/  VIADD R13, R13, 0xffffffff ;  /* 0xffffffff0d0d7836 */ /* 0x000fe20000000000 */
[----:B------:R-:W-:Y:S01]  /*9af0*/  R2UR UR5, R5 ;  /* 0x00000000050572ca */ /* 0x000fe200000e0000 */
[----:B------:R-:W-:Y:S01]  /*9b00*/  UIADD3 UR22, UP1, UR20, 0x1f0, URZ ;  /* 0x000001f014167890 */ /* 0x000fe2000ff3e03f */
[----:B------:R-:W-:Y:S01]  /*9b10*/  R2UR UR8, R11 ;  /* 0x000000000b0872ca */ /* 0x000fe200000e0000 */
[----:B------:R-:W-:Y:S01]  /*9b20*/  VIADD R4, R4, 0x1 ;  /* 0x0000000104047836 */ /* 0x000fe20000000000 */
[----:B------:R-:W-:Y:S01]  /*9b30*/  R2UR UR11, R19 ;  /* 0x00000000130b72ca */ /* 0x000fe200000e0000 */
[----:B------:R-:W-:Y:S01]  /*9b40*/  UIADD3.X UR23, URZ, UR21, URZ, UP1, !UPT ;  /* 0x000000153f177290 */ /* 0x000fe20008ffe43f */
[----:B------:R-:W-:Y:S01]  /*9b50*/  R2UR UR10, R12 ;  /* 0x000000000c0a72ca */ /* 0x000fe200000e0000 */
[----:B------:R-:W-:Y:S01]  /*9b60*/  UMOV UR6, 0x0 ;  /* 0x0000000000067882 */ /* 0x000fe20000000000 */
[----:B------:R-:W-:Y:S01]  /*9b70*/  R2UR UR12, R2 ;  /* 0x00000000020c72ca */ /* 0x000fe200000e0000 */
[----:B------:R-:W-:Y:S01]  /*9b80*/  UMOV UR7, 0x10000000 ;  /* 0x1000000000077882 */ /* 0x000fe20000000000 */
[----:B------:R-:W-:Y:S01]  /*9b90*/  R2UR UR18, R22 ;  /* 0x00000000161272ca */ /* 0x000fe200000e0000 */
[----:B------:R-:W-:Y:S01]  /*9ba0*/  VIADD R12, R12, 0x80 ;  /* 0x000000800c0c7836 */ /* 0x000fe20000000000 */
[----:B------:R-:W-:Y:S01]  /*9bb0*/  ISETP.GT.AND P3, PT, R13, 0x1, PT ;  /* 0x000000010d00780c */ /* 0x000fe20003f64270 */
[----:B------:R-:W-:Y:S01]  /*9bc0*/  UIADD3 UR13, UR5, 0x180, URZ ;  /* 0x00000180050d7890 */ /* 0x000fe2000fffe03f */
[----:B------:R-:W-:Y:S01]  /*9bd0*/  ISETP.NE.AND P1, PT, R4, 0x6, PT ;  /* 0x000000060400780c */ /* 0x000fe20003f25270 */
[----:B------:R-:W-:-:S02]  /*9be0*/  UIADD3.X UR5, URZ, UR21, URZ, UP0, !UPT ;  /* 0x000000153f057290 */ /* 0x000fc400087fe43f */
[----:B------:R-:W-:Y:S01]  /*9bf0*/  UIADD3 UR14, UR8, 0xc180, URZ ;  /* 0x0000c180080e7890 */ /* 0x000fe2000fffe03f */
[----:B------:R-:W-:Y:S02]  /*9c00*/  SEL R10, RZ, 0x1, P1 ;  /* 0x00000001ff0a7807 */ /* 0x000fe40000800000 */
[----:B------:R-:W-:Y:S01]  /*9c10*/  UMOV UR8, UR13 ;  /* 0x0000000d00087c82 */ /* 0x000fe20008000000 */
[----:B------:R-:W-:Y:S02]  /*9c20*/  SEL R4, R4, RZ, P1 ;  /* 0x000000ff04047207 */ /* 0x000fe40000800000 */
[----:B------:R-:W-:Y:S01]  /*9c30*/  LOP3.LUT R3, R3, R10, RZ, 0x3c, !PT ;  /* 0x0000000a03037212 */ /* 0x000fe200078e3cff */
[----:B------:R0:W-:Y:S02]  /*9c40*/  UTMALDG.3D [UR8], [UR4], desc[UR6] ;  /* 0x00000608040075b4 */ /* 0x0001e40008011000 */
[----:B0-----:R-:W-:Y:S01]  /*9c50*/  UMOV UR8, UR14 ;  /* 0x0000000e00087c82 */ /* 0x001fe20008000000 */
[----:B------:R-:W-:-:S02]  /*9c60*/  UMOV UR11, UR18 ;  /* 0x00000012000b7c82 */ /* 0x000fc40008000000 */
[----:B------:R0:W-:Y:S02]  /*9c70*/  UTMALDG.3D [UR8], [UR22], desc[UR6] ;  /* 0x00000608160075b4 */ /* 0x0001e40008011000 */
[----:B0-----:R-:W-:Y:S05]  /*9c80*/  @P3 BRA `(.L_x_270) ;  /* 0xfffffffc00483947 */ /* 0x001fea000383ffff */
.L_x_266:
[----:B------:R-:W-:Y:S05]  /*9c90*/  BSYNC B1 ;  /* 0x0000000000017941 */ /* 0x000fea0003800000 */
.L_x_265:
[----:B------:R-:W2:Y:S01]  /*9ca0*/  LDL.64 R10, [R1] ;  /* 0x00000000010a7983 */ /* 0x000ea20000100a00 */
[----:B------:R-:W-:Y:S01]  /*9cb0*/  LOP3.LUT P4, RZ, R8, 0xff, RZ, 0xc0, !PT ;  /* 0x000000ff08ff7812 */ /* 0x000fe2000788c0ff */
[----:B------:R-:W-:Y:S01]  /*9cc0*/  VIADD R4, R7, UR38 ;  /* 0x0000002607047c36 */ /* 0x000fe20008000000 */
[----:B------:R-:W-:Y:S01]  /*9cd0*/  ULDC.64 UR4, c[0x0][0x650] ;  /* 0x0001940000047ab9 */ /* 0x000fe20000000a00 */
[----:B------:R-:W-:Y:S01]  /*9ce0*/  IMAD.U32 R7, RZ, RZ, UR38 ;  /* 0x00000026ff077e24 */ /* 0x000fe2000f8e00ff */
[----:B------:R-:W-:Y:S01]  /*9cf0*/  UISETP.GE.U32.AND UP0, UPT, UR38, 0x6, UPT ;  /* 0x000000062600788c */ /* 0x000fe2000bf06070 */
[----:B------:R-:W-:Y:S01]  /*9d00*/  BSSY B1, `(.L_x_271) ;  /* 0x000006f000017945 */ /* 0x000fe20003800000 */
[----:B------:R-:W-:Y:S01]  /*9d10*/  ISETP.GT.U32.AND P1, PT, R4, 0x5, PT ;  /* 0x000000050400780c */ /* 0x000fe20003f24070 */
[----:B------:R-:W-:Y:S01]  /*9d20*/  IMAD.MOV.U32 R19, RZ, RZ, -0x1 ;  /* 0xffffffffff137424 */ /* 0x000fe200078e00ff */
[----:B------:R-:W-:Y:S01]  /*9d30*/  PRMT R8, RZ, 0x7610, R8 ;  /* 0x00007610ff087816 */ /* 0x000fe20000000008 */
[----:B------:R-:W-:Y:S01]  /*9d40*/  IMAD.MOV.U32 R22, RZ, RZ, -0x1 ;  /* 0xffffffffff167424 */ /* 0x000fe200078e00ff */
[----:B------:R-:W-:-:S02]  /*9d50*/  ISETP.LT.U32.AND P1, PT, R7, 0x6, P1 ;  /* 0x000000060700780c */ /* 0x000fc40000f21070 */
[----:B------:R-:W-:Y:S01]  /*9d60*/  PLOP3.LUT P3, PT, PT, PT, UP0, 0x80, 0x0 ;  /* 0x000000000000781c */ /* 0x000fe20003f6f008 */
[----:B------:R-:W0:Y:S01]  /*9d70*/  @P4 S2R R3, SR_CgaCtaId ;  /* 0x0000000000034919 */ /* 0x000e220000008800 */
[----:B------:R-:W-:-:S04]  /*9d80*/  @P4 MOV R2, 0x400 ;  /* 0x0000040000024802 */ /* 0x000fc80000000f00 */
[----:B0-----:R-:W-:Y:S01]  /*9d90*/  @P4 LEA R5, R3, R2, 0x18 ;  /* 0x0000000203054211 */ /* 0x001fe200078ec0ff */
[----:B------:R-:W-:-:S03]  /*9da0*/  IMAD.WIDE.U32 R2, R4, -0x55555555, RZ ;  /* 0xaaaaaaab04027825 */ /* 0x000fc600078e00ff */
[----:B------:R0:W-:Y:S01]  /*9db0*/  @P4 SYNCS.ARRIVE.TRANS64.A1T0 RZ, [R5+URZ+0x98], RZ ;  /* 0x000098ff05ff49a7 */ /* 0x0001e2000810003f */
[----:B------:R-:W-:Y:S01]  /*9dc0*/  IMAD.MOV.U32 R2, RZ, RZ, -0x1 ;  /* 0xffffffffff027424 */ /* 0x000fe200078e00ff */
[----:B0-----:R-:W-:Y:S02]  /*9dd0*/  SHF.R.U32.HI R5, RZ, 0x2, R3 ;  /* 0x00000002ff057819 */ /* 0x001fe40000011603 */
[----:B------:R-:W-:-:S03]  /*9de0*/  SEL R3, RZ, 0x1, !P1 ;  /* 0x00000001ff037807 */ /* 0x000fc60004800000 */
[----:B------:R-:W-:Y:S01]  /*9df0*/  IMAD R7, R5, -0x6, R4 ;  /* 0xfffffffa05077824 */ /* 0x000fe200078e0204 */
[----:B------:R-:W-:Y:S02]  /*9e00*/  LOP3.LUT R0, R0, R3, RZ, 0x3c, !PT ;  /* 0x0000000300007212 */ /* 0x000fe400078e3cff */
[----:B------:R-:W-:Y:S02]  /*9e10*/  PRMT R3, RZ, 0x7610, R3 ;  /* 0x00007610ff037816 */ /* 0x000fe40000000003 */
[----:B------:R-:W-:Y:S02]  /*9e20*/  @P3 LOP3.LUT R0, R0, 0x1, R5, 0x78, !PT ;  /* 0x0000000100003812 */ /* 0x000fe400078e7805 */
[----:B--2---:R-:W-:-:S04]  /*9e30*/  IADD3 R18, P4, R18, R10, RZ ;  /* 0x0000000a12127210 */ /* 0x004fc80007f9e0ff */
[----:B------:R-:W-:Y:S01]  /*9e40*/  ISETP.GE.U32.AND P1, PT, R18, UR4, PT ;  /* 0x0000000412007c0c */ /* 0x000fe2000bf26070 */
[----:B------:R-:W-:-:S05]  /*9e50*/  IMAD.X R17, R17, 0x1, R23, P4 ;  /* 0x0000000111117824 */ /* 0x000fca00020e0617 */
[----:B------:R-:W-:-:S13]  /*9e60*/  ISETP.GE.U32.AND.EX P1, PT, R17, UR5, PT, P1 ;  /* 0x0000000511007c0c */ /* 0x000fda000bf26110 */
[----:B------:R-:W-:Y:S05]  /*9e70*/  @P1 BRA `(.L_x_272) ;  /* 0x00000004005c1947 */ /* 0x000fea0003800000 */
[----:B------:R-:W0:Y:S01]  /*9e80*/  S2R R11, SR_CTAID.X ;  /* 0x00000000000b7919 */ /* 0x000e220000002500 */
[----:B------:R-:W-:Y:S01]  /*9e90*/  ULDC.64 UR4, c[0x0][0x628] ;  /* 0x00018a0000047ab9 */ /* 0x000fe20000000a00 */
[----:B------:R-:W1:Y:S01]  /*9ea0*/  LDC R12, c[0x0][0x144] ;  /* 0x00005100ff0c7b82 */ /* 0x000e620000000800 */
[----:B------:R-:W-:Y:S01]  /*9eb0*/  ISETP.NE.U32.AND P1, PT, RZ, UR4, PT ;  /* 0x00000004ff007c0c */ /* 0x000fe2000bf25070 */
[----:B------:R-:W2:Y:S01]  /*9ec0*/  S2R R9, SR_CTAID.Y ;  /* 0x0000000000097919 */ /* 0x000ea20000002600 */
[----:B------:R-:W-:Y:S01]  /*9ed0*/  ULDC UR6, c[0x0][0x150] ;  /* 0x0000540000067ab9 */ /* 0x000fe20000000800 */
[----:B------:R-:W-:Y:S01]  /*9ee0*/  ULDC UR7, c[0x0][0x630] ;  /* 0x00018c0000077ab9 */ /* 0x000fe20000000800 */
[----:B------:R-:W-:Y:S01]  /*9ef0*/  ISETP.NE.AND.EX P1, PT, RZ, UR5, PT, P1 ;  /* 0x00000005ff007c0c */ /* 0x000fe2000bf25310 */
[----:B------:R-:W-:Y:S01]  /*9f00*/  IMAD.MOV.U32 R2, RZ, RZ, R18 ;  /* 0x000000ffff027224 */ /* 0x000fe200078e0012 */
[----:B0-----:R-:W-:-:S05]  /*9f10*/  I2FP.F32.U32 R3, R11 ;  /* 0x0000000b00037245 */ /* 0x001fca0000201000 */
[----:B------:R-:W-:Y:S01]  /*9f20*/  FMUL R14, R3, UR6 ;  /* 0x00000006030e7c20 */ /* 0x000fe20008400000 */
[----:B------:R-:W-:-:S05]  /*9f30*/  IMAD.MOV.U32 R3, RZ, RZ, R17 ;  /* 0x000000ffff037224 */ /* 0x000fca00078e0011 */
[----:B--2---:R-:W-:Y:S05]  /*9f40*/  @!P1 BRA `(.L_x_273) ;  /* 0x0000000000289947 */ /* 0x004fea0003800000 */
[----:B------:R-:W-:Y:S02]  /*9f50*/  ULDC UR6, c[0x0][0x634] ;  /* 0x00018d0000067ab9 */ /* 0x000fe40000000800 */
[----:B------:R-:W-:-:S05]  /*9f60*/  IADD3 R3, P1, R18, UR6, RZ ;  /* 0x0000000612037c10 */ /* 0x000fca000ff3e0ff */
[----:B------:R-:W-:-:S04]  /*9f70*/  IMAD.X R13, RZ, RZ, R17, P1 ;  /* 0x000000ffff0d7224 */ /* 0x000fc800008e0611 */
[----:B------:R-:W-:-:S04]  /*9f80*/  IMAD.WIDE.U32 R4, R13, UR4, RZ ;  /* 0x000000040d047c25 */ /* 0x000fc8000f8e00ff */
[----:B------:R-:W-:-:S04]  /*9f90*/  IMAD.WIDE.U32 R4, P1, R3, UR5, R4 ;  /* 0x0000000503047c25 */ /* 0x000fc8000f820004 */
[----:B------:R-:W-:-:S04]  /*9fa0*/  IMAD.WIDE.U32 R2, R3, UR4, RZ ;  /* 0x0000000403027c25 */ /* 0x000fc8000f8e00ff */
[----:B------:R-:W-:Y:S01]  /*9fb0*/  IMAD.MOV.U32 R2, RZ, RZ, R5 ;  /* 0x000000ffff027224 */ /* 0x000fe200078e0005 */
[----:B------:R-:W-:Y:S01]  /*9fc0*/  IADD3 RZ, P3, R3, R4, RZ ;  /* 0x0000000403ff7210 */ /* 0x000fe20007f7e0ff */
[----:B------:R-:W-:-:S04]  /*9fd0*/  IMAD.X R3, RZ, RZ, RZ, P1 ;  /* 0x000000ffff037224 */ /* 0x000fc800008e06ff */
[----:B------:R-:W-:-:S08]  /*9fe0*/  IMAD.WIDE.U32.X R2, R13, UR5, R2, P3 ;  /* 0x000000050d027c25 */ /* 0x000fd000098e0402 */
.L_x_273:
[--C-:B------:R-:W-:Y:S01]  /*9ff0*/  SHF.R.U64 R10, R2, UR7, R3.reuse ;  /* 0x00000007020a7c19 */ /* 0x100fe20008001203 */
[----:B------:R-:W0:Y:S01]  /*a000*/  F2I.U32.TRUNC.NTZ R14, R14 ;  /* 0x0000000e000e7305 */ /* 0x000e22000020f000 */
[----:B------:R-:W-:Y:S01]  /*a010*/  SHF.R.U32.HI R2, RZ, UR7, R3 ;  /* 0x00000007ff027c19 */ /* 0x000fe20008011603 */
[----:B------:R-:W-:Y:S01]  /*a020*/  ULDC.64 UR4, c[0x0][0x620] ;  /* 0x0001880000047ab9 */ /* 0x000fe20000000a00 */
[----:B------:R-:W-:Y:S01]  /*a030*/  IADD3 R5, P1, RZ, -R10, RZ ;  /* 0x8000000aff057210 */ /* 0x000fe20007f3e0ff */
[----:B------:R-:W-:Y:S01]  /*a040*/  IMAD.MOV.U32 R3, RZ, RZ, R17 ;  /* 0x000000ffff037224 */ /* 0x000fe200078e0011 */
[----:B------:R-:W-:-:S03]  /*a050*/  ULDC.64 UR6, c[0x0][0x640] ;  /* 0x0001900000067ab9 */ /* 0x000fc60000000a00 */
[----:B------:R-:W-:Y:S01]  /*a060*/  IMAD.X R2, RZ, RZ, ~R2, P1 ;  /* 0x000000ffff027224 */ /* 0x000fe200008e0e02 */
[----:B------:R-:W-:-:S03]  /*a070*/  ISETP.NE.U32.AND P1, PT, RZ, UR6, PT ;  /* 0x00000006ff007c0c */ /* 0x000fc6000bf25070 */
[----:B------:R-:W-:Y:S01]  /*a080*/  IMAD R4, R2, UR4, RZ ;  /* 0x0000000402047c24 */ /* 0x000fe2000f8e02ff */
[----:B------:R-:W-:Y:S01]  /*a090*/  ISETP.NE.AND.EX P1, PT, RZ, UR7, PT, P1 ;  /* 0x00000007ff007c0c */ /* 0x000fe2000bf25310 */
[----:B------:R-:W-:-:S04]  /*a0a0*/  IMAD.MOV.U32 R2, RZ, RZ, R18 ;  /* 0x000000ffff027224 */ /* 0x000fc800078e0012 */
[----:B------:R-:W-:Y:S01]  /*a0b0*/  IMAD.WIDE.U32 R2, R5, UR4, R2 ;  /* 0x0000000405027c25 */ /* 0x000fe2000f8e0002 */
[----:B------:R-:W-:-:S03]  /*a0c0*/  ULDC UR4, c[0x0][0x618] ;  /* 0x0001860000047ab9 */ /* 0x000fc60000000800 */
[----:B------:R-:W-:Y:S01]  /*a0d0*/  IMAD R5, R5, UR5, R4 ;  /* 0x0000000505057c24 */ /* 0x000fe2000f8e0204 */
[----:B------:R-:W-:Y:S01]  /*a0e0*/  ULDC UR5, c[0x0][0x154] ;  /* 0x0000550000057ab9 */ /* 0x000fe20000000800 */
[----:B0-----:R-:W-:Y:S02]  /*a0f0*/  IMAD.MOV R4, RZ, RZ, -R14 ;  /* 0x000000ffff047224 */ /* 0x001fe400078e0a0e */
[----:B------:R-:W0:Y:S01]  /*a100*/  LDC R14, c[0x0][0x148] ;  /* 0x00005200ff0e7b82 */ /* 0x000e220000000800 */
[----:B------:R-:W-:Y:S02]  /*a110*/  IMAD.IADD R3, R3, 0x1, R5 ;  /* 0x0000000103037824 */ /* 0x000fe400078e0205 */
[----:B-1----:R-:W-:Y:S01]  /*a120*/  IMAD R11, R12, R4, R11 ;  /* 0x000000040c0b7224 */ /* 0x002fe200078e020b */
[----:B------:R-:W-:Y:S02]  /*a130*/  I2FP.F32.U32 R4, R9 ;  /* 0x0000000900047245 */ /* 0x000fe40000201000 */
[----:B------:R-:W-:-:S02]  /*a140*/  SHF.R.U64 R12, R2, UR4, R3 ;  /* 0x00000004020c7c19 */ /* 0x000fc40008001203 */
[----:B------:R-:W-:Y:S01]  /*a150*/  SHF.R.U32.HI R3, RZ, UR4, R3 ;  /* 0x00000004ff037c19 */ /* 0x000fe20008011603 */
[----:B------:R-:W-:Y:S01]  /*a160*/  FMUL R4, R4, UR5 ;  /* 0x0000000504047c20 */ /* 0x000fe20008400000 */
[----:B------:R-:W-:Y:S02]  /*a170*/  ULDC UR4, c[0x0][0x608] ;  /* 0x0001820000047ab9 */ /* 0x000fe40000000800 */
[--C-:B------:R-:W-:Y:S01]  /*a180*/  SHF.R.U64 R15, R12, UR4, R3.reuse ;  /* 0x000000040c0f7c19 */ /* 0x100fe20008001203 */
[----:B------:R1:W2:Y:S01]  /*a190*/  F2I.U32.TRUNC.NTZ R20, R4 ;  /* 0x0000000400147305 */ /* 0x0002a2000020f000 */
[----:B------:R-:W-:Y:S01]  /*a1a0*/  SHF.R.U32.HI R2, RZ, UR4, R3 ;  /* 0x00000004ff027c19 */ /* 0x000fe20008011603 */
[----:B------:R-:W-:-:S03]  /*a1b0*/  ULDC UR4, c[0x0][0x658] ;  /* 0x0001960000047ab9 */ /* 0x000fc60000000800 */
[--C-:B------:R-:W-:Y:S02]  /*a1c0*/  SHF.R.U64 R13, R15, UR4, R2.reuse ;  /* 0x000000040f0d7c19 */ /* 0x100fe40008001202 */
[----:B------:R-:W-:-:S03]  /*a1d0*/  SHF.R.U32.HI R19, RZ, UR4, R2 ;  /* 0x00000004ff137c19 */ /* 0x000fc60008011602 */
[----:B------:R-:W-:Y:S02]  /*a1e0*/  IMAD.MOV.U32 R2, RZ, RZ, R13 ;  /* 0x000000ffff027224 */ /* 0x000fe400078e000d */
[----:B------:R-:W-:Y:S01]  /*a1f0*/  IMAD.MOV.U32 R3, RZ, RZ, R19 ;  /* 0x000000ffff037224 */ /* 0x000fe200078e0013 */
[----:B-1----:R-:W-:Y:S06]  /*a200*/  @!P1 BRA `(.L_x_274) ;  /* 0x0000000000289947 */ /* 0x002fec0003800000 */
        /* <DEDUP_REMOVED lines=10> */
.L_x_274:
[----:B------:R-:W1:Y:S01]  /*a2b0*/  LDC R4, c[0x0][0x65c] ;  /* 0x00019700ff047b82 */ /* 0x000e620000000800 */
[----:B------:R-:W-:Y:S01]  /*a2c0*/  ULDC UR4, c[0x0][0x648] ;  /* 0x0001920000047ab9 */ /* 0x000fe20000000800 */
[----:B------:R-:W-:Y:S01]  /*a2d0*/  LOP3.LUT R15, R15, UR16, RZ, 0xc0, !PT ;  /* 0x000000100f0f7c12 */ /* 0x000fe2000f8ec0ff */
[----:B--2---:R-:W-:Y:S01]  /*a2e0*/  IMAD.MOV R20, RZ, RZ, -R20 ;  /* 0x000000ffff147224 */ /* 0x004fe200078e0a14 */
[----:B------:R-:W-:Y:S01]  /*a2f0*/  SHF.R.U64 R2, R2, UR4, R3 ;  /* 0x0000000402027c19 */ /* 0x000fe20008001203 */
[----:B------:R-:W-:Y:S01]  /*a300*/  ULDC UR4, c[0x0][0x638] ;  /* 0x00018e0000047ab9 */ /* 0x000fe20000000800 */
[----:B------:R-:W-:Y:S01]  /*a310*/  LOP3.LUT R12, R12, UR15, RZ, 0xc0, !PT ;  /* 0x0000000f0c0c7c12 */ /* 0x000fe2000f8ec0ff */
[----:B------:R-:W-:Y:S01]  /*a320*/  ULDC UR5, c[0x0][0x610] ;  /* 0x0001840000057ab9 */ /* 0x000fe20000000800 */
[----:B------:R-:W-:Y:S01]  /*a330*/  IMAD.MOV.U32 R3, RZ, RZ, 0x1 ;  /* 0x00000001ff037424 */ /* 0x000fe200078e00ff */
[----:B-1----:R-:W-:Y:S01]  /*a340*/  ISETP.NE.AND P1, PT, R4, 0x1, PT ;  /* 0x000000010400780c */ /* 0x002fe20003f25270 */
[----:B------:R-:W-:-:S02]  /*a350*/  IMAD.MOV R4, RZ, RZ, -R2 ;  /* 0x000000ffff047224 */ /* 0x000fc400078e0a02 */
[----:B------:R-:W-:Y:S02]  /*a360*/  IMAD R2, R2, UR17, R15 ;  /* 0x0000001102027c24 */ /* 0x000fe4000f8e020f */
[----:B------:R-:W-:Y:S01]  /*a370*/  IMAD R13, R4, UR4, R13 ;  /* 0x00000004040d7c24 */ /* 0x000fe2000f8e020d */
[----:B------:R-:W-:-:S07]  /*a380*/  ULDC UR4, c[0x0][0x600] ;  /* 0x0001800000047ab9 */ /* 0x000fce0000000800 */
[----:B0-----:R-:W-:-:S04]  /*a390*/  @P1 IMAD R11, R14, R20, R9 ;  /* 0x000000140e0b1224 */ /* 0x001fc800078e0209 */
[----:B------:R-:W-:Y:S02]  /*a3a0*/  IMAD R11, R2, UR5, R11 ;  /* 0x00000005020b7c24 */ /* 0x000fe4000f8e020b */
[----:B------:R-:W-:-:S05]  /*a3b0*/  IMAD R2, R13, UR4, R12 ;  /* 0x000000040d027c24 */ /* 0x000fca000f8e020c */
[----:B------:R-:W-:Y:S02]  /*a3c0*/  SEL R22, R2, R11, !P1 ;  /* 0x0000000b02167207 */ /* 0x000fe40004800000 */
[----:B------:R-:W-:Y:S01]  /*a3d0*/  SEL R19, R11, R2, !P1 ;  /* 0x000000020b137207 */ /* 0x000fe20004800000 */
[----:B------:R-:W-:-:S07]  /*a3e0*/  IMAD.MOV.U32 R2, RZ, RZ, R10 ;  /* 0x000000ffff027224 */ /* 0x000fce00078e000a */
.L_x_272:
[----:B------:R-:W-:Y:S05]  /*a3f0*/  BSYNC B1 ;  /* 0x0000000000017941 */ /* 0x000fea0003800000 */
.L_x_271:
[----:B------:R-:W-:-:S13]  /*a400*/  LOP3.LUT P1, RZ, R3, 0xff, RZ, 0xc0, !PT ;  /* 0x000000ff03ff7812 */ /* 0x000fda000782c0ff */
[----:B------:R-:W-:Y:S05]  /*a410*/  @P1 BRA `(.L_x_275) ;  /* 0xfffffff400301947 */ /* 0x000fea000383ffff */
[----:B------:R-:W-:Y:S05]  /*a420*/  BSYNC B0 ;  /* 0x0000000000007941 */ /* 0x000fea0003800000 */
.L_x_263:
[----:B------:R-:W-:-:S03]  /*a430*/  UMOV UR4, 0xffffffff ;  /* 0xffffffff00047882 */ /* 0x000fc60000000000 */
[----:B------:R-:W-:Y:S05]  /*a440*/  BRA.DIV UR4, `(.L_x_276) ;  /* 0x0000000604887947 */ /* 0x000fea000b800000 */
[----:B------:R-:W-:-:S13]  /*a450*/  ELECT P6, URZ, PT ;  /* 0x00000000003f782f */ /* 0x000fda00038c0000 */
.L_x_294:
[----:B------:R-:W-:Y:S04]  /*a460*/  BSSY B0, `(.L_x_277) ;  /* 0x000003d000007945 */ /* 0x000fe80003800000 */
[----:B------:R-:W-:Y:S05]  /*a470*/  @!P6 BRA `(.L_x_278) ;  /* 0x0000000000ece947 */ /* 0x000fea0003800000 */
[----:B------:R-:W-:-:S04]  /*a480*/  LOP3.LUT R16, R16, 0x2, RZ, 0xfc, !PT ;  /* 0x0000000210107812 */ /* 0x000fc800078efcff */
[----:B------:R-:W-:-:S13]  /*a490*/  ISETP.NE.AND P0, PT, R16, 0x3, PT ;  /* 0x000000031000780c */ /* 0x000fda0003f05270 */
[----:B------:R-:W-:Y:S05]  /*a4a0*/  @!P0 BRA `(.L_x_279) ;  /* 0x0000000000048947 */ /* 0x000fea0003800000 */
[----:B------:R-:W-:Y:S01]  /*a4b0*/  BPT.TRAP 0x1 ;  /* 0x000000040000795c */ /* 0x000fe20000300000 */
.L_x_279:
[----:B------:R-:W0:Y:S01]  /*a4c0*/  S2R R3, SR_CgaCtaId ;  /* 0x0000000000037919 */ /* 0x000e220000008800 */
[----:B------:R-:W-:Y:S02]  /*a4d0*/  MOV R2, 0x400 ;  /* 0x0000040000027802 */ /* 0x000fe40000000f00 */
[----:B------:R-:W-:Y:S02]  /*a4e0*/  SHF.L.U32 R4, R0, 0x1f, RZ ;  /* 0x0000001f00047819 */ /* 0x000fe400000006ff */
[----:B0-----:R-:W-:-:S05]  /*a4f0*/  LEA R2, R3, R2, 0x18 ;  /* 0x0000000203027211 */ /* 0x001fca00078ec0ff */
[----:B------:R-:W-:-:S04]  /*a500*/  VIADD R2, R2, 0x30 ;  /* 0x0000003002027836 */ /* 0x000fc80000000000 */
[C---:B------:R-:W-:Y:S02]  /*a510*/  IMAD R9, R7.reuse, 0x8, R2 ;  /* 0x0000000807097824 */ /* 0x040fe400078e0202 */
[----:B------:R-:W-:Y:S02]  /*a520*/  VIADD R7, R7, 0x1 ;  /* 0x0000000107077836 */ /* 0x000fe40000000000 */
[----:B------:R-:W0:Y:S03]  /*a530*/  SYNCS.PHASECHK.TRANS64.TRYWAIT P0, [R9+URZ], R4 ;  /* 0x00000004090075a7 */ /* 0x000e26000800017f */
[----:B------:R-:W-:-:S04]  /*a540*/  ISETP.NE.AND P1, PT, R7, 0x6, PT ;  /* 0x000000060700780c */ /* 0x000fc80003f25270 */
[----:B------:R-:W-:Y:S02]  /*a550*/  SEL R3, RZ, 0x1, P1 ;  /* 0x00000001ff037807 */ /* 0x000fe40000800000 */
[----:B------:R-:W-:Y:S02]  /*a560*/  SEL R7, R7, RZ, P1 ;  /* 0x000000ff07077207 */ /* 0x000fe40000800000 */
[----:B------:R-:W-:-:S03]  /*a570*/  LOP3.LUT R6, R0, R3, RZ, 0x3c, !PT ;  /* 0x0000000300067212 */ /* 0x000fc600078e3cff */
[----:B------:R-:W-:Y:S01]  /*a580*/  IMAD R8, R7, 0x8, R2 ;  /* 0x0000000807087824 */ /* 0x000fe200078e0202 */
[----:B------:R-:W-:Y:S01]  /*a590*/  SHF.L.U32 R5, R6, 0x1f, RZ ;  /* 0x0000001f06057819 */ /* 0x000fe200000006ff */
[----:B0-----:R-:W-:Y:S06]  /*a5a0*/  @!P0 BRA `(.L_x_280) ;  /* 0x0000000400508947 */ /* 0x001fec0003800000 */
.L_x_295:
[----:B------:R-:W1:Y:S01]  /*a5b0*/  SYNCS.PHASECHK.TRANS64.TRYWAIT P0, [R8+URZ], R5 ;  /* 0x00000005080075a7 */ /* 0x000e62000800017f */
[----:B------:R-:W-:-:S05]  /*a5c0*/  VIADD R0, R7, 0x1 ;  /* 0x0000000107007836 */ /* 0x000fca0000000000 */
[----:B------:R-:W-:-:S04]  /*a5d0*/  ISETP.NE.AND P1, PT, R0, 0x6, PT ;  /* 0x000000060000780c */ /* 0x000fc80003f25270 */
[----:B------:R-:W-:Y:S02]  /*a5e0*/  SEL R3, RZ, 0x1, P1 ;  /* 0x00000001ff037807 */ /* 0x000fe40000800000 */
[----:B------:R-:W-:Y:S02]  /*a5f0*/  SEL R7, R0, RZ, P1 ;  /* 0x000000ff00077207 */ /* 0x000fe40000800000 */
[----:B------:R-:W-:-:S03]  /*a600*/  LOP3.LUT R6, R6, R3, RZ, 0x3c, !PT ;  /* 0x0000000306067212 */ /* 0x000fc600078e3cff */
[----:B0-----:R-:W-:Y:S01]  /*a610*/  IMAD R9, R7, 0x8, R2 ;  /* 0x0000000807097824 */ /* 0x001fe200078e0202 */
[----:B------:R-:W-:Y:S01]  /*a620*/  SHF.L.U32 R4, R6, 0x1f, RZ ;  /* 0x0000001f06047819 */ /* 0x000fe200000006ff */
[----:B-1----:R-:W-:Y:S06]  /*a630*/  @!P0 BRA `(.L_x_281) ;  /* 0x0000000400408947 */ /* 0x002fec0003800000 */
.L_x_296:
        /* <DEDUP_REMOVED lines=9> */
.L_x_297:
[----:B------:R-:W1:Y:S01]  /*a6d0*/  SYNCS.PHASECHK.TRANS64.TRYWAIT P0, [R8+URZ], R5 ;  /* 0x00000005080075a7 */ /* 0x000e62000800017f */
[----:B------:R-:W-:-:S05]  /*a6e0*/  VIADD R0, R7, 0x1 ;  /* 0x0000000107007836 */ /* 0x000fca0000000000 */
[----:B------:R-:W-:-:S04]  /*a6f0*/  ISETP.NE.AND P1, PT, R0, 0x6, PT ;  /* 0x000000060000780c */ /* 0x000fc80003f25270 */
[----:B------:R-:W-:Y:S02]  /*a700*/  SEL R3, RZ, 0x1, P1 ;  /* 0x00000001ff037807 */ /* 0x000fe40000800000 */
[----:B------:R-:W-:Y:S02]  /*a710*/  SEL R7, R0, RZ, P1 ;  /* 0x000000ff00077207 */ /* 0x000fe40000800000 */
[----:B0-----:R-:W-:-:S03]  /*a720*/  LOP3.LUT R9, R6, R3, RZ, 0x3c, !PT ;  /* 0x0000000306097212 */ /* 0x001fc600078e3cff */
[----:B------:R-:W-:Y:S01]  /*a730*/  IMAD R11, R7, 0x8, R2 ;  /* 0x00000008070b7824 */ /* 0x000fe200078e0202 */
[----:B------:R-:W-:Y:S01]  /*a740*/  SHF.L.U32 R6, R9, 0x1f, RZ ;  /* 0x0000001f09067819 */ /* 0x000fe200000006ff */
[----:B-1----:R-:W-:Y:S06]  /*a750*/  @!P0 BRA `(.L_x_283) ;  /* 0x0000000400208947 */ /* 0x002fec0003800000 */
.L_x_298:
[----:B------:R-:W1:Y:S01]  /*a760*/  SYNCS.PHASECHK.TRANS64.TRYWAIT P0, [R11+URZ], R6 ;  /* 0x000000060b0075a7 */ /* 0x000e62000800017f */
[----:B------:R-:W-:-:S05]  /*a770*/  VIADD R0, R7, 0x1 ;  /* 0x0000000107007836 */ /* 0x000fca0000000000 */
[----:B------:R-:W-:-:S04]  /*a780*/  ISETP.NE.AND P1, PT, R0, 0x6, PT ;  /* 0x000000060000780c */ /* 0x000fc80003f25270 */
[----:B------:R-:W-:Y:S02]  /*a790*/  SEL R4, RZ, 0x1, P1 ;  /* 0x00000001ff047807 */ /* 0x000fe40000800000 */
[----:B------:R-:W-:Y:S02]  /*a7a0*/  SEL R3, R0, RZ, P1 ;  /* 0x000000ff00037207 */ /* 0x000fe40000800000 */
[----:B------:R-:W-:Y:S01]  /*a7b0*/  LOP3.LUT R0, R9, R4, RZ, 0x3c, !PT ;  /* 0x0000000409007212 */ /* 0x000fe200078e3cff */
[----:B-1----:R-:W-:Y:S06]  /*a7c0*/  @!P0 BRA `(.L_x_284) ;  /* 0x0000000400188947 */ /* 0x002fec0003800000 */
.L_x_299:
[----:B------:R-:W-:Y:S01]  /*a7d0*/  IMAD R3, R3, 0x8, R2 ;  /* 0x0000000803037824 */ /* 0x000fe200078e0202 */
[----:B------:R-:W-:-:S07]  /*a7e0*/  SHF.L.U32 R0, R0, 0x1f, RZ ;  /* 0x0000001f00007819 */ /* 0x000fce00000006ff */
.L_x_285:
[----:B--2---:R2:W3:Y:S02]  /*a7f0*/  SYNCS.PHASECHK.TRANS64.TRYWAIT P0, [R3+URZ], R0 ;  /* 0x00000000030075a7 */ /* 0x0044e4000800017f */
[----:B---3--:R-:W-:Y:S05]  /*a800*/  @!P0 NANOSLEEP.SYNCS 0x989680 ;  /* 0x009896800000895d */ /* 0x008fea0003900000 */
[----:B------:R-:W3:Y:S02]  /*a810*/  @!P0 SYNCS.PHASECHK.TRANS64 P0, [R3+URZ], R0 ;  /* 0x00000000030085a7 */ /* 0x000ee4000800007f */
[----:B---3--:R-:W-:Y:S05]  /*a820*/  @!P0 BRA `(.L_x_285) ;  /* 0xfffffffc00f08947 */ /* 0x008fea000383ffff */
.L_x_278:
[----:B------:R-:W-:Y:S05]  /*a830*/  BSYNC B0 ;  /* 0x0000000000007941 */ /* 0x000fea0003800000 */
.L_x_277:
[----:B------:R-:W-:Y:S05]  /*a840*/  EXIT ;  /* 0x000000000000794d */ /* 0x000fea0003800000 */
.L_x_15:
[----:B-1----:R1:W2:Y:S02]  /*a850*/  SYNCS.PHASECHK.TRANS64.TRYWAIT P0, [R143+URZ], R0 ;  /* 0x000000008f0075a7 */ /* 0x0022a4000800017f */
[----:B--2---:R-:W-:Y:S05]  /*a860*/  @!P0 NANOSLEEP.SYNCS 0x989680 ;  /* 0x009896800000895d */ /* 0x004fea0003900000 */
[----:B------:R-:W2:Y:S02]  /*a870*/  @!P0 SYNCS.PHASECHK.TRANS64 P0, [R143+URZ], R0 ;  /* 0x000000008f0085a7 */ /* 0x000ea4000800007f */
[----:B--2---:R-:W-:Y:S05]  /*a880*/  @!P0 BRA `(.L_x_15) ;  /* 0xfffffffc00f08947 */ /* 0x004fea000383ffff */
[----:B------:R-:W-:Y:S05]  /*a890*/  BRA `(.L_x_286) ;  /* 0xffffff6c00047947 */ /* 0x000fea000383ffff */
.L_x_20:
[----:B--2---:R2:W3:Y:S02]  /*a8a0*/  SYNCS.PHASECHK.TRANS64.TRYWAIT P1, [R3+URZ], R0 ;  /* 0x00000000030075a7 */ /* 0x0044e4000802017f */
[----:B---3--:R-:W-:Y:S05]  /*a8b0*/  @!P1 NANOSLEEP.SYNCS 0x989680 ;  /* 0x009896800000995d */ /* 0x008fea0003900000 */
[----:B------:R-:W3:Y:S02]  /*a8c0*/  @!P1 SYNCS.PHASECHK.TRANS64 P1, [R3+URZ], R0 ;  /* 0x00000000030095a7 */ /* 0x000ee4000802007f */
[----:B---3--:R-:W-:Y:S05]  /*a8d0*/  @!P1 BRA `(.L_x_20) ;  /* 0xfffffffc00f09947 */ /* 0x008fea000383ffff */
[----:B------:R-:W-:Y:S05]  /*a8e0*/  BRA `(.L_x_19) ;  /* 0xffffff6c00747947 */ /* 0x000fea000383ffff */
.L_x_25:
[----:B--2---:R-:W-:-:S04]  /*a8f0*/  IMAD.U32 R4, RZ, RZ, UR8 ;  /* 0x00000008ff047e24 */ /* 0x004fc8000f8e00ff */
[----:B------:R2:W3:Y:S03]  /*a900*/  SYNCS.PHASECHK.TRANS64.TRYWAIT P1, [R4+URZ], R3 ;  /* 0x00000003040075a7 */ /* 0x0004e6000802017f */
[----:B---3--:R-:W-:Y:S05]  /*a910*/  @!P1 NANOSLEEP.SYNCS 0x989680 ;  /* 0x009896800000995d */ /* 0x008fea0003900000 */
[----:B------:R-:W3:Y:S02]  /*a920*/  @!P1 SYNCS.PHASECHK.TRANS64 P1, [R4+URZ], R3 ;  /* 0x00000003040095a7 */ /* 0x000ee4000802007f */
[----:B---3--:R-:W-:Y:S05]  /*a930*/  @!P1 BRA `(.L_x_25) ;  /* 0xfffffffc00ec9947 */ /* 0x008fea000383ffff */
[----:B------:R-:W-:Y:S05]  /*a940*/  BRA `(.L_x_24) ;  /* 0xffffff7800ac7947 */ /* 0x000fea000383ffff */
.L_x_31:
[----:B-1----:R1:W2:Y:S02]  /*a950*/  SYNCS.PHASECHK.TRANS64.TRYWAIT P0, [R143+URZ+0x10], R0 ;  /* 0x000010008f0075a7 */ /* 0x0022a4000800017f */
[----:B--2---:R-:W-:Y:S05]  /*a960*/  @!P0 NANOSLEEP.SYNCS 0x989680 ;  /* 0x009896800000895d */ /* 0x004fea0003900000 */
[----:B------:R-:W2:Y:S02]  /*a970*/  @!P0 SYNCS.PHASECHK.TRANS64 P0, [R143+URZ+0x10], R0 ;  /* 0x000010008f0085a7 */ /* 0x000ea4000800007f */
[----:B--2---:R-:W-:Y:S05]  /*a980*/  @!P0 BRA `(.L_x_31) ;  /* 0xfffffffc00f08947 */ /* 0x004fea000383ffff */
[----:B------:R-:W-:Y:S05]  /*a990*/  BRA `(.L_x_287) ;  /* 0xffffff8800247947 */ /* 0x000fea000383ffff */
.L_x_264:
[----:B------:R-:W-:Y:S01]  /*a9a0*/  BSSY B1, `(.L_x_288) ;  /* 0x0000006000017945 */ /* 0x000fe20003800000 */
[----:B------:R-:W-:-:S07]  /*a9b0*/  IMAD.MOV.U32 R15, RZ, RZ, -0x1 ;  /* 0xffffffffff0f7424 */ /* 0x000fce00078e00ff */
[----:B-----5:R-:W-:Y:S05]  /*a9c0*/  WARPSYNC.COLLECTIVE R15, `(.L_x_289) ;  /* 0x000000000f0c7348 */ /* 0x020fea0003c00000 */
[----:B------:R-:W-:Y:S02]  /*a9d0*/  ELECT P6, UR62, PT ;  /* 0x00000000003e782f */ /* 0x000fe400038c0000 */
[----:B------:R-:W-:Y:S01]  /*a9e0*/  MOV R14, UR62 ;  /* 0x0000003e000e7c02 */ /* 0x000fe20008000f00 */
[----:B-----5:R-:W-:Y:S10]  /*a9f0*/  ENDCOLLECTIVE ;  /* 0x000000000000791b */ /* 0x020ff40003800000 */
.L_x_289:
[----:B------:R-:W-:Y:S05]  /*aa00*/  BSYNC B1 ;  /* 0x0000000000017941 */ /* 0x000fea0003800000 */
.L_x_288:
[----:B------:R-:W-:Y:S05]  /*aa10*/  BRA `(.L_x_290) ;  /* 0xffffffec00bc7947 */ /* 0x000fea000383ffff */
.L_x_267:
[----:B0-----:R0:W1:Y:S02]  /*aa20*/  SYNCS.PHASECHK.TRANS64.TRYWAIT P1, [R10+URZ+0x30], R5 ;  /* 0x000030050a0075a7 */ /* 0x001064000802017f */
[----:B-1----:R-:W-:Y:S05]  /*aa30*/  @!P1 NANOSLEEP.SYNCS 0x989680 ;  /* 0x009896800000995d */ /* 0x002fea0003900000 */
[----:B------:R-:W1:Y:S02]  /*aa40*/  @!P1 SYNCS.PHASECHK.TRANS64 P1, [R10+URZ+0x30], R5 ;  /* 0x000030050a0095a7 */ /* 0x000e64000802007f */
[----:B-1----:R-:W-:Y:S05]  /*aa50*/  @!P1 BRA `(.L_x_267) ;  /* 0xfffffffc00f09947 */ /* 0x002fea000383ffff */
[----:B------:R-:W-:Y:S05]  /*aa60*/  BRA `(.L_x_291) ;  /* 0xffffffec00f07947 */ /* 0x000fea000383ffff */
.L_x_276:
[----:B------:R-:W-:Y:S01]  /*aa70*/  BSSY B0, `(.L_x_292) ;  /* 0x0000006000007945 */ /* 0x000fe20003800000 */
[----:B------:R-:W-:-:S07]  /*aa80*/  IMAD.MOV.U32 R15, RZ, RZ, -0x1 ;  /* 0xffffffffff0f7424 */ /* 0x000fce00078e00ff */
[----:B-----5:R-:W-:Y:S05]  /*aa90*/  WARPSYNC.COLLECTIVE R15, `(.L_x_293) ;  /* 0x000000000f0c7348 */ /* 0x020fea0003c00000 */
[----:B------:R-:W-:Y:S02]  /*aaa0*/  ELECT P6, UR62, PT ;  /* 0x00000000003e782f */ /* 0x000fe400038c0000 */
[----:B------:R-:W-:Y:S01]  /*aab0*/  MOV R14, UR62 ;  /* 0x0000003e000e7c02 */ /* 0x000fe20008000f00 */
[----:B-----5:R-:W-:Y:S10]  /*aac0*/  ENDCOLLECTIVE ;  /* 0x000000000000791b */ /* 0x020ff40003800000 */
.L_x_293:
[----:B------:R-:W-:Y:S05]  /*aad0*/  BSYNC B0 ;  /* 0x0000000000007941 */ /* 0x000fea0003800000 */
.L_x_292:
[----:B------:R-:W-:Y:S05]  /*aae0*/  BRA `(.L_x_294) ;  /* 0xfffffff8005c7947 */ /* 0x000fea000383ffff */
.L_x_280:
[----:B0-----:R0:W1:Y:S02]  /*aaf0*/  SYNCS.PHASECHK.TRANS64.TRYWAIT P0, [R9+URZ], R4 ;  /* 0x00000004090075a7 */ /* 0x001064000800017f */
[----:B-1----:R-:W-:Y:S05]  /*ab00*/  @!P0 NANOSLEEP.SYNCS 0x989680 ;  /* 0x009896800000895d */ /* 0x002fea0003900000 */
[----:B------:R-:W1:Y:S02]  /*ab10*/  @!P0 SYNCS.PHASECHK.TRANS64 P0, [R9+URZ], R4 ;  /* 0x00000004090085a7 */ /* 0x000e64000800007f */
[----:B-1----:R-:W-:Y:S05]  /*ab20*/  @!P0 BRA `(.L_x_280) ;  /* 0xfffffffc00f08947 */ /* 0x002fea000383ffff */
[----:B------:R-:W-:Y:S05]  /*ab30*/  BRA `(.L_x_295) ;  /* 0xfffffff8009c7947 */ /* 0x000fea000383ffff */
.L_x_281:
[----:B0-----:R0:W1:Y:S02]  /*ab40*/  SYNCS.PHASECHK.TRANS64.TRYWAIT P0, [R8+URZ], R5 ;  /* 0x00000005080075a7 */ /* 0x001064000800017f */
[----:B-1----:R-:W-:Y:S05]  /*ab50*/  @!P0 NANOSLEEP.SYNCS 0x989680 ;  /* 0x009896800000895d */ /* 0x002fea0003900000 */
[----:B------:R-:W1:Y:S02]  /*ab60*/  @!P0 SYNCS.PHASECHK.TRANS64 P0, [R8+URZ], R5 ;  /* 0x00000005080085a7 */ /* 0x000e64000800007f */
[----:B-1----:R-:W-:Y:S05]  /*ab70*/  @!P0 BRA `(.L_x_281) ;  /* 0xfffffffc00f08947 */ /* 0x002fea000383ffff */
[----:B------:R-:W-:Y:S05]  /*ab80*/  BRA `(.L_x_296) ;  /* 0xfffffff800ac7947 */ /* 0x000fea000383ffff */
.L_x_282:
[----:B0-----:R0:W1:Y:S02]  /*ab90*/  SYNCS.PHASECHK.TRANS64.TRYWAIT P0, [R9+URZ], R4 ;  /* 0x00000004090075a7 */ /* 0x001064000800017f */
[----:B-1----:R-:W-:Y:S05]  /*aba0*/  @!P0 NANOSLEEP.SYNCS 0x989680 ;  /* 0x009896800000895d */ /* 0x002fea0003900000 */
[----:B------:R-:W1:Y:S02]  /*abb0*/  @!P0 SYNCS.PHASECHK.TRANS64 P0, [R9+URZ], R4 ;  /* 0x00000004090085a7 */ /* 0x000e64000800007f */
[----:B-1----:R-:W-:Y:S05]  /*abc0*/  @!P0 BRA `(.L_x_282) ;  /* 0xfffffffc00f08947 */ /* 0x002fea000383ffff */
[----:B------:R-:W-:Y:S05]  /*abd0*/  BRA `(.L_x_297) ;  /* 0xfffffff800bc7947 */ /* 0x000fea000383ffff */
.L_x_283:
[----:B0-----:R0:W1:Y:S02]  /*abe0*/  SYNCS.PHASECHK.TRANS64.TRYWAIT P0, [R8+URZ], R5 ;  /* 0x00000005080075a7 */ /* 0x001064000800017f */
[----:B-1----:R-:W-:Y:S05]  /*abf0*/  @!P0 NANOSLEEP.SYNCS 0x989680 ;  /* 0x009896800000895d */ /* 0x002fea0003900000 */
[----:B------:R-:W1:Y:S02]  /*ac00*/  @!P0 SYNCS.PHASECHK.TRANS64 P0, [R8+URZ], R5 ;  /* 0x00000005080085a7 */ /* 0x000e64000800007f */
[----:B-1----:R-:W-:Y:S05]  /*ac10*/  @!P0 BRA `(.L_x_283) ;  /* 0xfffffffc00f08947 */ /* 0x002fea000383ffff */
[----:B------:R-:W-:Y:S05]  /*ac20*/  BRA `(.L_x_298) ;  /* 0xfffffff800cc7947 */ /* 0x000fea000383ffff */
.L_x_284:
[----:B-1----:R1:W2:Y:S02]  /*ac30*/  SYNCS.PHASECHK.TRANS64.TRYWAIT P0, [R11+URZ], R6 ;  /* 0x000000060b0075a7 */ /* 0x0022a4000800017f */
[----:B--2---:R-:W-:Y:S05]  /*ac40*/  @!P0 NANOSLEEP.SYNCS 0x989680 ;  /* 0x009896800000895d */ /* 0x004fea0003900000 */
[----:B------:R-:W2:Y:S02]  /*ac50*/  @!P0 SYNCS.PHASECHK.TRANS64 P0, [R11+URZ], R6 ;  /* 0x000000060b0085a7 */ /* 0x000ea4000800007f */
[----:B--2---:R-:W-:Y:S05]  /*ac60*/  @!P0 BRA `(.L_x_284) ;  /* 0xfffffffc00f08947 */ /* 0x004fea000383ffff */
[----:B------:R-:W-:Y:S05]  /*ac70*/  BRA `(.L_x_299) ;  /* 0xfffffff800d47947 */ /* 0x000fea000383ffff */
.L_x_300:
[----:B------:R-:W-:-:S00]  /*ac80*/  BRA `(.L_x_300) ;  /* 0xfffffffc00fc7947 */ /* 0x000fc0000383ffff */
[----:B------:R-:W-:-:S00]  /*ac90*/  NOP ;  /* 0x0000000000007918 */ /* 0x000fc00000000000 */
        /* <DEDUP_REMOVED lines=14> */
.L_x_301:


//--------------------- .nv.global.init           --------------------------
	.section	.nv.global.init,"aw",@progbits
.nv.global.init:
	.type		$str$22,@object
	.size		$str$22,($str$23 - $str$22)
$str$22:
        /*0000*/ 	.byte	0x6b, 0x5f, 0x74, 0x69, 0x6c, 0x65, 0x5f, 0x63, 0x6f, 0x75, 0x6e, 0x74, 0x20, 0x3e, 0x3d, 0x20
        /*0010*/ 	.byte	0x31, 0x00
	.type		$str$23,@object
	.size		$str$23,(__unnamed_1 - $str$23)
$str$23:
        /*0012*/ 	.byte	0x2f, 0x74, 0x6d, 0x70, 0x2f, 0x63, 0x75, 0x74, 0x6c, 0x61, 0x73, 0x73, 0x5f, 0x73, 0x77, 0x65
        /*0022*/ 	.byte	0x65, 0x70, 0x5f, 0x73, 0x72, 0x63, 0x2f, 0x69, 0x6e, 0x63, 0x6c, 0x75, 0x64, 0x65, 0x2f, 0x63
        /*0032*/ 	.byte	0x75, 0x74, 0x6c, 0x61, 0x73, 0x73, 0x2f, 0x67, 0x65, 0x6d, 0x6d, 0x2f, 0x63, 0x6f, 0x6c, 0x6c
        /*0042*/ 	.byte	0x65, 0x63, 0x74, 0x69, 0x76, 0x65, 0x2f, 0x73, 0x6d, 0x39, 0x30, 0x5f, 0x6d, 0x6d, 0x61, 0x5f
        /*0052*/ 	.byte	0x74, 0x6d, 0x61, 0x5f, 0x67, 0x6d, 0x6d, 0x61, 0x5f, 0x73, 0x73, 0x5f, 0x77, 0x61, 0x72, 0x70
        /*0062*/ 	.byte	0x73, 0x70, 0x65, 0x63, 0x69, 0x61, 0x6c, 0x69, 0x7a, 0x65, 0x64, 0x2e, 0x68, 0x70, 0x70, 0x00
	.type		__unnamed_1,@object
	.size		__unnamed_1,(.L_0 - __unnamed_1)
__unnamed_1:
        /*0072*/ 	.byte	0x76, 0x6f, 0x69, 0x64, 0x20, 0x63, 0x75, 0x74, 0x6c, 0x61, 0x73, 0x73, 0x3a, 0x3a, 0x67, 0x65
        /* <DEDUP_REMOVED lines=172> */
.L_0:


//--------------------- .nv.shared._ZN7cutlass13device_kernelINS_4gemm6kernel13GemmUniversalIN4cute5tupleIJiiiiEEENS1_10collective13CollectiveMmaINS1_34MainloopSm90TmaGmmaWarpSpecializedILi6ENS5_IJNS4_1CILi1EEESB_SB_EEENS1_32KernelTmaWarpSpecializedPingpongEEENS5_IJNSA_ILi64EEENSA_ILi224EEENSA_ILi128EEEEEEaNS5_IJlSB_lEEEaSJ_NS4_8TiledMMAINS4_8MMA_AtomIJNS4_4SM904GMMA26MMA_64x32x32_S32S8S8_SS_TNEEEENS4_6LayoutISC_NS5_IJNSA_ILi0EEESR_SR_EEEEENS5_IJNS4_10UnderscoreESU_SU_EEEEENS4_13SM90_TMA_LOADENS4_14ComposedLayoutINS4_7SwizzleILi3ELi4ELi3EEENS4_18smem_ptr_flag_bitsILi8EEENSQ_INS5_IJNSA_ILi8EEESH_EEENS5_IJSH_SB_EEEEEEEvNS4_8identityESX_S17_vS18_EENS_8epilogue10collective6detail29Sm90TmaWarpSpecializedAdapterINS1B_15DefaultEpilogueIaSJ_SJ_NS1A_6thread17LinearCombinationIaLi1EiiLNS1F_9ScaleType4KindE0ELNS_15FloatRoundStyleE2EaEENS1_15EpilogueDefaultEEEEEvvEEEEvNT_6ParamsE --------------------------
	.section	.nv.shared._ZN7cutlass13device_kernelINS_4gemm6kernel13GemmUniversalIN4cute5tupleIJiiiiEEENS1_10collective13CollectiveMmaINS1_34MainloopSm90TmaGmmaWarpSpecializedILi6ENS5_IJNS4_1CILi1EEESB_SB_EEENS1_32KernelTmaWarpSpecializedPingpongEEENS5_IJNSA_ILi64EEENSA_ILi224EEENSA_ILi128EEEEEEaNS5_IJlSB_lEEEaSJ_NS4_8TiledMMAINS4_8MMA_AtomIJNS4_4SM904GMMA26MMA_64x32x32_S32S8S8_SS_TNEEEENS4_6LayoutISC_NS5_IJNSA_ILi0EEESR_SR_EEEEENS5_IJNS4_10UnderscoreESU_SU_EEEEENS4_13SM90_TMA_LOADENS4_14ComposedLayoutINS4_7SwizzleILi3ELi4ELi3EEENS4_18smem_ptr_flag_bitsILi8EEENSQ_INS5_IJNSA_ILi8EEESH_EEENS5_IJSH_SB_EEEEEEEvNS4_8identityESX_S17_vS18_EENS_8epilogue10collective6detail29Sm90TmaWarpSpecializedAdapterINS1B_15DefaultEpilogueIaSJ_SJ_NS1A_6thread17LinearCombinationIaLi1EiiLNS1F_9ScaleType4KindE0ELNS_15FloatRoundStyleE2EaEENS1_15EpilogueDefaultEEEEEvvEEEEvNT_6ParamsE,"aw",@nobits
	.sectionflags	@""
	.align	16
	.zero		1024


//--------------------- .nv.shared.reserved.0     --------------------------
	.section	.nv.shared.reserved.0,"aw",@nobits
	.weak		__nv_reservedSMEM_offset_0_alias
	.size		__nv_reservedSMEM_offset_0_alias, 0, 0
	.other		__nv_reservedSMEM_offset_0_alias,@"STO_CUDA_RESERVED_SHARED STV_DEFAULT"
__nv_reservedSMEM_offset_0_alias:
	.zero		0


//--------------------- .nv.global                --------------------------
	.section	.nv.global,"aw",@nobits
.nv.global:
	.type		_ZN39_INTERNAL_8b81bce9_4_k_cu_7fc69957_44784cute1_E,@object
	.size		_ZN39_INTERNAL_8b81bce9_4_k_cu_7fc69957_44784cute1_E,(_ZN39_INTERNAL_8b81bce9_4_k_cu_7fc69957_44784cuda3std3__45__cpo6cbeginE - _ZN39_INTERNAL_8b81bce9_4_k_cu_7fc69957_44784cute1_E)
_ZN39_INTERNAL_8b81bce9_4_k_cu_7fc69957_44784cute1_E:
	.zero		1
	.type		_ZN39_INTERNAL_8b81bce9_4_k_cu_7fc69957_44784cuda3std3__45__cpo6cbeginE,@object
	.size		_ZN39_INTERNAL_8b81bce9_4_k_cu_7fc69957_44784cuda3std3__45__cpo6cbeginE,(_ZN39_INTERNAL_8b81bce9_4_k_cu_7fc69957_44784cuda3std3__48in_placeE - _ZN39_INTERNAL_8b81bce9_4_k_cu_7fc69957_44784cuda3std3__45__cpo6cbeginE)
_ZN39_INTERNAL_8b81bce9_4_k_cu_7fc69957_44784cuda3std3__45__cpo6cbeginE:
	.zero		1
	.type		_ZN39_INTERNAL_8b81bce9_4_k_cu_7fc69957_44784cuda3std3__48in_placeE,@object
	.size		_ZN39_INTERNAL_8b81bce9_4_k_cu_7fc69957_44784cuda3std3__48in_placeE,(_ZN39_INTERNAL_8b81bce9_4_k_cu_7fc69957_44784cuda3std6ranges3__45__cpo9iter_moveE - _ZN39_INTERNAL_8b81bce9_4_k_cu_7fc69957_44784cuda3std3__48in_placeE)
_ZN39_INTERNAL_8b81bce9_4_k_cu_7fc69957_44784cuda3std3__48in_placeE:
	.zero		1
	.type		_ZN39_INTERNAL_8b81bce9_4_k_cu_7fc69957_44784cuda3std6ranges3__45__cpo9iter_moveE,@object
	.size		_ZN39_INTERNAL_8b81bce9_4_k_cu_7fc69957_44784cuda3std6ranges3__45__cpo9iter_moveE,(_ZN39_INTERNAL_8b81bce9_4_k_cu_7fc69957_44784cuda3std3__45__cpo5beginE - _ZN39_INTERNAL_8b81bce9_4_k_cu_7fc69957_44784cuda3std6ranges3__45__cpo9iter_moveE)
_ZN39_INTERNAL_8b81bce9_4_k_cu_7fc69957_44784cuda3std6ranges3__45__cpo9iter_moveE:
	.zero		1
	.type		_ZN39_INTERNAL_8b81bce9_4_k_cu_7fc69957_44784cuda3std3__45__cpo5beginE,@object
	.size		_ZN39_INTERNAL_8b81bce9_4_k_cu_7fc69957_44784cuda3std3__45__cpo5beginE,(_ZN39_INTERNAL_8b81bce9_4_k_cu_7fc69957_44784cuda3std3__441_GLOBAL__N__8b81bce9_4_k_cu_7fc69957_44786ignoreE - _ZN39_INTERNAL_8b81bce9_4_k_cu_7fc69957_44784cuda3std3__45__cpo5beginE)
_ZN39_INTERNAL_8b81bce9_4_k_cu_7fc69957_44784cuda3std3__45__cpo5beginE:
	.zero		1
	.type		_ZN39_INTERNAL_8b81bce9_4_k_cu_7fc69957_44784cuda3std3__441_GLOBAL__N__8b81bce9_4_k_cu_7fc69957_44786ignoreE,@object
	.size		_ZN39_INTERNAL_8b81bce9_4_k_cu_7fc69957_44784cuda3std3__441_GLOBAL__N__8b81bce9_4_k_cu_7fc69957_44786ignoreE,(_ZN39_INTERNAL_8b81bce9_4_k_cu_7fc69957_44784cute7productE - _ZN39_INTERNAL_8b81bce9_4_k_cu_7fc69957_44784cuda3std3__441_GLOBAL__N__8b81bce9_4_k_cu_7fc69957_44786ignoreE)
_ZN39_INTERNAL_8b81bce9_4_k_cu_7fc69957_44784cuda3std3__441_GLOBAL__N__8b81bce9_4_k_cu_7fc69957_44786ignoreE:
	.zero		1
	.type		_ZN39_INTERNAL_8b81bce9_4_k_cu_7fc69957_44784cute7productE,@object
	.size		_ZN39_INTERNAL_8b81bce9_4_k_cu_7fc69957_44784cute7productE,(_ZN39_INTERNAL_8b81bce9_4_k_cu_7fc69957_44784cuda3std3__45__cpo3endE - _ZN39_INTERNAL_8b81bce9_4_k_cu_7fc69957_44784cute7productE)
_ZN39_INTERNAL_8b81bce9_4_k_cu_7fc69957_44784cute7productE:
	.zero		1
	.type		_ZN39_INTERNAL_8b81bce9_4_k_cu_7fc69957_44784cuda3std3__45__cpo3endE,@object
	.size		_ZN39_INTERNAL_8b81bce9_4_k_cu_7fc69957_44784cuda3std3__45__cpo3endE,(_ZN39_INTERNAL_8b81bce9_4_k_cu_7fc69957_44784cuda3std3__419piecewise_constructE - _ZN39_INTERNAL_8b81bce9_4_k_cu_7fc69957_44784cuda3std3__45__cpo3endE)
_ZN39_INTERNAL_8b81bce9_4_k_cu_7fc69957_44784cuda3std3__45__cpo3endE:
	.zero		1
	.type		_ZN39_INTERNAL_8b81bce9_4_k_cu_7fc69957_44784cuda3std3__419piecewise_constructE,@object
	.size		_ZN39_INTERNAL_8b81bce9_4_k_cu_7fc69957_44784cuda3std3__419piecewise_constructE,(_ZN39_INTERNAL_8b81bce9_4_k_cu_7fc69957_44784cuda3std3__45__cpo4cendE - _ZN39_INTERNAL_8b81bce9_4_k_cu_7fc69957_44784cuda3std3__419piecewise_constructE)
_ZN39_INTERNAL_8b81bce9_4_k_cu_7fc69957_44784cuda3std3__419piecewise_constructE:
	.zero		1
	.type		_ZN39_INTERNAL_8b81bce9_4_k_cu_7fc69957_44784cuda3std3__45__cpo4cendE,@object
	.size		_ZN39_INTERNAL_8b81bce9_4_k_cu_7fc69957_44784cuda3std3__45__cpo4cendE,(_ZN39_INTERNAL_8b81bce9_4_k_cu_7fc69957_44784cuda3std6ranges3__45__cpo4swapE - _ZN39_INTERNAL_8b81bce9_4_k_cu_7fc69957_44784cuda3std3__45__cpo4cendE)
_ZN39_INTERNAL_8b81bce9_4_k_cu_7fc69957_44784cuda3std3__45__cpo4cendE:
	.zero		1
	.type		_ZN39_INTERNAL_8b81bce9_4_k_cu_7fc69957_44784cuda3std6ranges3__45__cpo4swapE,@object
	.size		_ZN39_INTERNAL_8b81bce9_4_k_cu_7fc69957_44784cuda3std6ranges3__45__cpo4swapE,(.L_8 - _ZN39_INTERNAL_8b81bce9_4_k_cu_7fc69957_44784cuda3std6ranges3__45__cpo4swapE)
_ZN39_INTERNAL_8b81bce9_4_k_cu_7fc69957_44784cuda3std6ranges3__45__cpo4swapE:
	.zero		1
.L_8:


//--------------------- .nv.constant0._ZN7cutlass13device_kernelINS_4gemm6kernel13GemmUniversalIN4cute5tupleIJiiiiEEENS1_10collective13CollectiveMmaINS1_34MainloopSm90TmaGmmaWarpSpecializedILi6ENS5_IJNS4_1CILi1EEESB_SB_EEENS1_32KernelTmaWarpSpecializedPingpongEEENS5_IJNSA_ILi64EEENSA_ILi224EEENSA_ILi128EEEEEEaNS5_IJlSB_lEEEaSJ_NS4_8TiledMMAINS4_8MMA_AtomIJNS4_4SM904GMMA26MMA_64x32x32_S32S8S8_SS_TNEEEENS4_6LayoutISC_NS5_IJNSA_ILi0EEESR_SR_EEEEENS5_IJNS4_10UnderscoreESU_SU_EEEEENS4_13SM90_TMA_LOADENS4_14ComposedLayoutINS4_7SwizzleILi3ELi4ELi3EEENS4_18smem_ptr_flag_bitsILi8EEENSQ_INS5_IJNSA_ILi8EEESH_EEENS5_IJSH_SB_EEEEEEEvNS4_8identityESX_S17_vS18_EENS_8epilogue10collective6detail29Sm90TmaWarpSpecializedAdapterINS1B_15DefaultEpilogueIaSJ_SJ_NS1A_6thread17LinearCombinationIaLi1EiiLNS1F_9ScaleType4KindE0ELNS_15FloatRoundStyleE2EaEENS1_15EpilogueDefaultEEEEEvvEEEEvNT_6ParamsE --------------------------
	.section	.nv.constant0._ZN7cutlass13device_kernelINS_4gemm6kernel13GemmUniversalIN4cute5tupleIJiiiiEEENS1_10collective13CollectiveMmaINS1_34MainloopSm90TmaGmmaWarpSpecializedILi6ENS5_IJNS4_1CILi1EEESB_SB_EEENS1_32KernelTmaWarpSpecializedPingpongEEENS5_IJNSA_ILi64EEENSA_ILi224EEENSA_ILi128EEEEEEaNS5_IJlSB_lEEEaSJ_NS4_8TiledMMAINS4_8MMA_AtomIJNS4_4SM904GMMA26MMA_64x32x32_S32S8S8_SS_TNEEEENS4_6LayoutISC_NS5_IJNSA_ILi0EEESR_SR_EEEEENS5_IJNS4_10UnderscoreESU_SU_EEEEENS4_13SM90_TMA_LOADENS4_14ComposedLayoutINS4_7SwizzleILi3ELi4ELi3EEENS4_18smem_ptr_flag_bitsILi8EEENSQ_INS5_IJNSA_ILi8EEESH_EEENS5_IJSH_SB_EEEEEEEvNS4_8identityESX_S17_vS18_EENS_8epilogue10collective6detail29Sm90TmaWarpSpecializedAdapterINS1B_15DefaultEpilogueIaSJ_SJ_NS1A_6thread17LinearCombinationIaLi1EiiLNS1F_9ScaleType4KindE0ELNS_15FloatRoundStyleE2EaEENS1_15EpilogueDefaultEEEEEvvEEEEvNT_6ParamsE,"a",@progbits
	.sectionflags	@""
	.align	4
.nv.constant0._ZN7cutlass13device_kernelINS_4gemm6kernel13GemmUniversalIN4cute5tupleIJiiiiEEENS1_10collective13CollectiveMmaINS1_34MainloopSm90TmaGmmaWarpSpecializedILi6ENS5_IJNS4_1CILi1EEESB_SB_EEENS1_32KernelTmaWarpSpecializedPingpongEEENS5_IJNSA_ILi64EEENSA_ILi224EEENSA_ILi128EEEEEEaNS5_IJlSB_lEEEaSJ_NS4_8TiledMMAINS4_8MMA_AtomIJNS4_4SM904GMMA26MMA_64x32x32_S32S8S8_SS_TNEEEENS4_6LayoutISC_NS5_IJNSA_ILi0EEESR_SR_EEEEENS5_IJNS4_10UnderscoreESU_SU_EEEEENS4_13SM90_TMA_LOADENS4_14ComposedLayoutINS4_7SwizzleILi3ELi4ELi3EEENS4_18smem_ptr_flag_bitsILi8EEENSQ_INS5_IJNSA_ILi8EEESH_EEENS5_IJSH_SB_EEEEEEEvNS4_8identityESX_S17_vS18_EENS_8epilogue10collective6detail29Sm90TmaWarpSpecializedAdapterINS1B_15DefaultEpilogueIaSJ_SJ_NS1A_6thread17LinearCombinationIaLi1EiiLNS1F_9ScaleType4KindE0ELNS_15FloatRoundStyleE2EaEENS1_15EpilogueDefaultEEEEEvvEEEEvNT_6ParamsE:
	.zero		1664


//--------------------- SYMBOLS --------------------------

	.type		.nv.reservedSmem.offset0,@object
	.size		.nv.reservedSmem.offset0,0x4
	.type		__assertfail,@function
